//
// Generated by NVIDIA NVVM Compiler
//
// Compiler Build ID: CL-36424714
// Cuda compilation tools, release 13.0, V13.0.88
// Based on NVVM 20.0.0
//

.version 9.0
.target sm_100
.address_size 64

	// .globl	_Z8kernel_IPcmiiiii
// _ZZ8kernel_IPcmiiiiiE5d_i_j has been demoted
// _ZZ10kernel_IIIPcmiiiiiE5d_i_k has been demoted
// _ZZ10kernel_IIIPcmiiiiiE5d_k_j has been demoted
// _ZZ9kernel_IIPcmiiiiiE5d_i_k has been demoted
// _ZZ9kernel_IIPcmiiiiiE5d_k_j has been demoted

.visible .entry _Z8kernel_IPcmiiiii(
	.param .u64 .ptr .align 1 _Z8kernel_IPcmiiiii_param_0,
	.param .u64 _Z8kernel_IPcmiiiii_param_1,
	.param .u32 _Z8kernel_IPcmiiiii_param_2,
	.param .u32 _Z8kernel_IPcmiiiii_param_3,
	.param .u32 _Z8kernel_IPcmiiiii_param_4,
	.param .u32 _Z8kernel_IPcmiiiii_param_5,
	.param .u32 _Z8kernel_IPcmiiiii_param_6
)
{
	.reg .pred 	%p<12>;
	.reg .b32 	%r<91>;
	.reg .b64 	%rd<12>;
	// demoted variable
	.shared .align 4 .b8 _ZZ8kernel_IPcmiiiiiE5d_i_j[4224];
	ld.param.u64 	%rd3, [_Z8kernel_IPcmiiiii_param_0];
	ld.param.u64 	%rd4, [_Z8kernel_IPcmiiiii_param_1];
	ld.param.u32 	%r42, [_Z8kernel_IPcmiiiii_param_2];
	ld.param.u32 	%r43, [_Z8kernel_IPcmiiiii_param_3];
	ld.param.u32 	%r44, [_Z8kernel_IPcmiiiii_param_4];
	ld.param.u32 	%r45, [_Z8kernel_IPcmiiiii_param_5];
	ld.param.u32 	%r46, [_Z8kernel_IPcmiiiii_param_6];
	cvta.to.global.u64 	%rd5, %rd3;
	mov.u32 	%r1, %tid.x;
	mad.lo.s32 	%r47, %r45, %r42, %r1;
	mov.u32 	%r2, %tid.y;
	mad.lo.s32 	%r3, %r45, %r43, %r2;
	cvt.s64.s32 	%rd6, %r47;
	mul.lo.s64 	%rd7, %rd4, %rd6;
	add.s64 	%rd1, %rd5, %rd7;
	add.s64 	%rd8, %rd3, %rd7;
	mul.wide.s32 	%rd9, %r3, 4;
	add.s64 	%rd2, %rd8, %rd9;
	// begin inline asm
	ld.global.nc.s32 %r41, [%rd2];
	// end inline asm
	mov.u32 	%r48, _ZZ8kernel_IPcmiiiiiE5d_i_j;
	mad.lo.s32 	%r80, %r1, 132, %r48;
	shl.b32 	%r49, %r2, 2;
	add.s32 	%r6, %r80, %r49;
	st.shared.u32 	[%r6], %r41;
	mul.lo.s32 	%r8, %r46, %r45;
	add.s32 	%r50, %r8, %r45;
	min.s32 	%r7, %r50, %r44;
	setp.ge.s32 	%p1, %r8, %r7;
	mov.u32 	%r90, %r41;
	@%p1 bra 	$L__BB0_17;
	sub.s32 	%r51, %r7, %r8;
	and.b32  	%r9, %r51, 3;
	setp.eq.s32 	%p2, %r9, 0;
	mov.u32 	%r90, %r41;
	mov.u32 	%r85, %r8;
	@%p2 bra 	$L__BB0_6;
	neg.s32 	%r79, %r9;
	add.s32 	%r81, %r48, %r49;
	mov.u32 	%r85, %r8;
$L__BB0_3:
	.pragma "nounroll";
	bar.sync 	0;
	ld.shared.u32 	%r54, [%r80];
	ld.shared.u32 	%r55, [%r81];
	add.s32 	%r16, %r55, %r54;
	ld.shared.u32 	%r90, [%r6];
	setp.le.s32 	%p3, %r90, %r16;
	@%p3 bra 	$L__BB0_5;
	st.shared.u32 	[%r6], %r16;
	mov.u32 	%r90, %r16;
$L__BB0_5:
	add.s32 	%r85, %r85, 1;
	add.s32 	%r81, %r81, 132;
	add.s32 	%r80, %r80, 4;
	add.s32 	%r79, %r79, 1;
	setp.ne.s32 	%p4, %r79, 0;
	@%p4 bra 	$L__BB0_3;
$L__BB0_6:
	sub.s32 	%r56, %r8, %r7;
	setp.gt.u32 	%p5, %r56, -4;
	@%p5 bra 	$L__BB0_17;
	sub.s32 	%r88, %r85, %r7;
	shl.b32 	%r57, %r85, 2;
	mad.lo.s32 	%r58, %r1, 132, %r57;
	shl.b32 	%r59, %r8, 2;
	sub.s32 	%r60, %r58, %r59;
	add.s32 	%r62, %r60, %r48;
	add.s32 	%r87, %r62, 8;
	mad.lo.s32 	%r64, %r85, 132, %r49;
	mul.lo.s32 	%r65, %r8, 132;
	sub.s32 	%r66, %r64, %r65;
	add.s32 	%r67, %r66, %r48;
	add.s32 	%r86, %r67, 264;
$L__BB0_8:
	.pragma "nounroll";
	bar.sync 	0;
	ld.shared.u32 	%r68, [%r87+-8];
	ld.shared.u32 	%r69, [%r86+-264];
	add.s32 	%r31, %r69, %r68;
	ld.shared.u32 	%r70, [%r6];
	setp.le.s32 	%p6, %r70, %r31;
	@%p6 bra 	$L__BB0_10;
	st.shared.u32 	[%r6], %r31;
$L__BB0_10:
	bar.sync 	0;
	ld.shared.u32 	%r71, [%r87+-4];
	ld.shared.u32 	%r72, [%r86+-132];
	add.s32 	%r32, %r72, %r71;
	ld.shared.u32 	%r73, [%r6];
	setp.le.s32 	%p7, %r73, %r32;
	@%p7 bra 	$L__BB0_12;
	st.shared.u32 	[%r6], %r32;
$L__BB0_12:
	bar.sync 	0;
	ld.shared.u32 	%r74, [%r87];
	ld.shared.u32 	%r75, [%r86];
	add.s32 	%r33, %r75, %r74;
	ld.shared.u32 	%r76, [%r6];
	setp.le.s32 	%p8, %r76, %r33;
	@%p8 bra 	$L__BB0_14;
	st.shared.u32 	[%r6], %r33;
$L__BB0_14:
	bar.sync 	0;
	ld.shared.u32 	%r77, [%r87+4];
	ld.shared.u32 	%r78, [%r86+132];
	add.s32 	%r34, %r78, %r77;
	ld.shared.u32 	%r90, [%r6];
	setp.le.s32 	%p9, %r90, %r34;
	@%p9 bra 	$L__BB0_16;
	st.shared.u32 	[%r6], %r34;
	mov.u32 	%r90, %r34;
$L__BB0_16:
	add.s32 	%r88, %r88, 4;
	add.s32 	%r87, %r87, 16;
	add.s32 	%r86, %r86, 528;
	setp.ne.s32 	%p10, %r88, 0;
	@%p10 bra 	$L__BB0_8;
$L__BB0_17:
	setp.le.s32 	%p11, %r41, %r90;
	@%p11 bra 	$L__BB0_19;
	add.s64 	%rd11, %rd1, %rd9;
	st.global.u32 	[%rd11], %r90;
$L__BB0_19:
	ret;

}
	// .globl	_Z10kernel_IIIPcmiiiii
.visible .entry _Z10kernel_IIIPcmiiiii(
	.param .u64 .ptr .align 1 _Z10kernel_IIIPcmiiiii_param_0,
	.param .u64 _Z10kernel_IIIPcmiiiii_param_1,
	.param .u32 _Z10kernel_IIIPcmiiiii_param_2,
	.param .u32 _Z10kernel_IIIPcmiiiii_param_3,
	.param .u32 _Z10kernel_IIIPcmiiiii_param_4,
	.param .u32 _Z10kernel_IIIPcmiiiii_param_5,
	.param .u32 _Z10kernel_IIIPcmiiiii_param_6
)
{
	.reg .pred 	%p<14>;
	.reg .b32 	%r<171>;
	.reg .b64 	%rd<18>;
	// demoted variable
	.shared .align 4 .b8 _ZZ10kernel_IIIPcmiiiiiE5d_i_k[4224];
	// demoted variable
	.shared .align 4 .b8 _ZZ10kernel_IIIPcmiiiiiE5d_k_j[4224];
	ld.param.u64 	%rd3, [_Z10kernel_IIIPcmiiiii_param_0];
	ld.param.u64 	%rd4, [_Z10kernel_IIIPcmiiiii_param_1];
	ld.param.u32 	%r47, [_Z10kernel_IIIPcmiiiii_param_2];
	ld.param.u32 	%r48, [_Z10kernel_IIIPcmiiiii_param_3];
	ld.param.u32 	%r43, [_Z10kernel_IIIPcmiiiii_param_4];
	ld.param.u32 	%r44, [_Z10kernel_IIIPcmiiiii_param_5];
	ld.param.u32 	%r45, [_Z10kernel_IIIPcmiiiii_param_6];
	mov.u32 	%r49, %ctaid.x;
	add.s32 	%r50, %r47, %r49;
	mov.u32 	%r1, %tid.x;
	mad.lo.s32 	%r51, %r44, %r50, %r1;
	mov.u32 	%r52, %ctaid.y;
	add.s32 	%r53, %r48, %r52;
	mov.u32 	%r2, %tid.y;
	mad.lo.s32 	%r3, %r44, %r53, %r2;
	cvt.s64.s32 	%rd5, %r51;
	mul.lo.s64 	%rd1, %rd4, %rd5;
	add.s64 	%rd2, %rd3, %rd1;
	mov.b32 	%r155, 1000000000;
	max.s32 	%r54, %r51, %r3;
	setp.ge.s32 	%p1, %r54, %r43;
	@%p1 bra 	$L__BB1_2;
	mul.wide.s32 	%rd7, %r3, 4;
	add.s64 	%rd6, %rd2, %rd7;
	// begin inline asm
	ld.global.nc.s32 %r155, [%rd6];
	// end inline asm
$L__BB1_2:
	mul.lo.s32 	%r6, %r45, %r44;
	add.s32 	%r7, %r6, %r2;
	setp.ge.u32 	%p2, %r7, %r43;
	mov.u32 	%r56, _ZZ10kernel_IIIPcmiiiiiE5d_i_k;
	mad.lo.s32 	%r8, %r1, 132, %r56;
	@%p2 bra 	$L__BB1_4;
	mul.wide.u32 	%rd9, %r7, 4;
	add.s64 	%rd8, %rd2, %rd9;
	// begin inline asm
	ld.global.nc.s32 %r60, [%rd8];
	// end inline asm
	shl.b32 	%r61, %r2, 2;
	add.s32 	%r62, %r8, %r61;
	st.shared.u32 	[%r62], %r60;
	bra.uni 	$L__BB1_5;
$L__BB1_4:
	shl.b32 	%r57, %r2, 2;
	add.s32 	%r58, %r8, %r57;
	mov.b32 	%r59, 1000000000;
	st.shared.u32 	[%r58], %r59;
$L__BB1_5:
	add.s32 	%r9, %r6, %r1;
	setp.ge.u32 	%p3, %r9, %r43;
	@%p3 bra 	$L__BB1_7;
	cvt.u64.u32 	%rd11, %r9;
	mad.lo.s64 	%rd12, %rd4, %rd11, %rd3;
	mul.wide.s32 	%rd13, %r3, 4;
	add.s64 	%rd10, %rd12, %rd13;
	// begin inline asm
	ld.global.nc.s32 %r68, [%rd10];
	// end inline asm
	mov.u32 	%r69, _ZZ10kernel_IIIPcmiiiiiE5d_k_j;
	mad.lo.s32 	%r70, %r1, 132, %r69;
	shl.b32 	%r71, %r2, 2;
	add.s32 	%r72, %r70, %r71;
	st.shared.u32 	[%r72], %r68;
	bra.uni 	$L__BB1_8;
$L__BB1_7:
	mov.u32 	%r63, _ZZ10kernel_IIIPcmiiiiiE5d_k_j;
	mad.lo.s32 	%r64, %r1, 132, %r63;
	shl.b32 	%r65, %r2, 2;
	add.s32 	%r66, %r64, %r65;
	mov.b32 	%r67, 1000000000;
	st.shared.u32 	[%r66], %r67;
$L__BB1_8:
	bar.sync 	0;
	add.s32 	%r73, %r6, %r44;
	min.s32 	%r10, %r73, %r43;
	setp.ge.s32 	%p4, %r6, %r10;
	mov.u32 	%r170, %r155;
	@%p4 bra 	$L__BB1_20;
	sub.s32 	%r11, %r10, %r6;
	and.b32  	%r12, %r11, 7;
	sub.s32 	%r75, %r6, %r10;
	setp.gt.u32 	%p5, %r75, -8;
	mov.u32 	%r162, %r6;
	mov.u32 	%r170, %r155;
	@%p5 bra 	$L__BB1_12;
	and.b32  	%r76, %r11, -8;
	neg.s32 	%r158, %r76;
	add.s32 	%r157, %r8, 16;
	shl.b32 	%r79, %r2, 2;
	mov.u32 	%r80, _ZZ10kernel_IIIPcmiiiiiE5d_k_j;
	add.s32 	%r81, %r79, %r80;
	add.s32 	%r156, %r81, 528;
	mov.u32 	%r162, %r6;
	mov.u32 	%r170, %r155;
$L__BB1_11:
	.pragma "nounroll";
	ld.shared.u32 	%r82, [%r157+-16];
	ld.shared.u32 	%r83, [%r156+-528];
	add.s32 	%r84, %r83, %r82;
	min.s32 	%r85, %r170, %r84;
	ld.shared.u32 	%r86, [%r157+-12];
	ld.shared.u32 	%r87, [%r156+-396];
	add.s32 	%r88, %r87, %r86;
	min.s32 	%r89, %r85, %r88;
	ld.shared.u32 	%r90, [%r157+-8];
	ld.shared.u32 	%r91, [%r156+-264];
	add.s32 	%r92, %r91, %r90;
	min.s32 	%r93, %r89, %r92;
	ld.shared.u32 	%r94, [%r157+-4];
	ld.shared.u32 	%r95, [%r156+-132];
	add.s32 	%r96, %r95, %r94;
	min.s32 	%r97, %r93, %r96;
	ld.shared.u32 	%r98, [%r157];
	ld.shared.u32 	%r99, [%r156];
	add.s32 	%r100, %r99, %r98;
	min.s32 	%r101, %r97, %r100;
	ld.shared.u32 	%r102, [%r157+4];
	ld.shared.u32 	%r103, [%r156+132];
	add.s32 	%r104, %r103, %r102;
	min.s32 	%r105, %r101, %r104;
	ld.shared.u32 	%r106, [%r157+8];
	ld.shared.u32 	%r107, [%r156+264];
	add.s32 	%r108, %r107, %r106;
	min.s32 	%r109, %r105, %r108;
	ld.shared.u32 	%r110, [%r157+12];
	ld.shared.u32 	%r111, [%r156+396];
	add.s32 	%r112, %r111, %r110;
	min.s32 	%r170, %r109, %r112;
	add.s32 	%r162, %r162, 8;
	add.s32 	%r158, %r158, 8;
	add.s32 	%r157, %r157, 32;
	add.s32 	%r156, %r156, 1056;
	setp.ne.s32 	%p6, %r158, 0;
	@%p6 bra 	$L__BB1_11;
$L__BB1_12:
	setp.eq.s32 	%p7, %r12, 0;
	@%p7 bra 	$L__BB1_20;
	shl.b32 	%r114, %r2, 2;
	mov.u32 	%r115, _ZZ10kernel_IIIPcmiiiiiE5d_k_j;
	add.s32 	%r29, %r115, %r114;
	and.b32  	%r30, %r11, 3;
	setp.lt.u32 	%p8, %r12, 4;
	@%p8 bra 	$L__BB1_15;
	sub.s32 	%r116, %r162, %r6;
	shl.b32 	%r117, %r116, 2;
	add.s32 	%r118, %r8, %r117;
	ld.shared.u32 	%r119, [%r118];
	mad.lo.s32 	%r120, %r116, 132, %r29;
	ld.shared.u32 	%r121, [%r120];
	add.s32 	%r122, %r121, %r119;
	min.s32 	%r123, %r170, %r122;
	ld.shared.u32 	%r124, [%r118+4];
	ld.shared.u32 	%r125, [%r120+132];
	add.s32 	%r126, %r125, %r124;
	min.s32 	%r127, %r123, %r126;
	ld.shared.u32 	%r128, [%r118+8];
	ld.shared.u32 	%r129, [%r120+264];
	add.s32 	%r130, %r129, %r128;
	min.s32 	%r131, %r127, %r130;
	ld.shared.u32 	%r132, [%r118+12];
	ld.shared.u32 	%r133, [%r120+396];
	add.s32 	%r134, %r133, %r132;
	min.s32 	%r170, %r131, %r134;
	add.s32 	%r162, %r162, 4;
$L__BB1_15:
	setp.eq.s32 	%p9, %r30, 0;
	@%p9 bra 	$L__BB1_20;
	setp.eq.s32 	%p10, %r30, 1;
	@%p10 bra 	$L__BB1_18;
	sub.s32 	%r136, %r162, %r6;
	shl.b32 	%r137, %r136, 2;
	add.s32 	%r138, %r8, %r137;
	ld.shared.u32 	%r139, [%r138];
	mad.lo.s32 	%r140, %r136, 132, %r29;
	ld.shared.u32 	%r141, [%r140];
	add.s32 	%r142, %r141, %r139;
	min.s32 	%r143, %r170, %r142;
	ld.shared.u32 	%r144, [%r138+4];
	ld.shared.u32 	%r145, [%r140+132];
	add.s32 	%r146, %r145, %r144;
	min.s32 	%r170, %r143, %r146;
	add.s32 	%r162, %r162, 2;
$L__BB1_18:
	and.b32  	%r147, %r11, 1;
	setp.eq.b32 	%p11, %r147, 1;
	not.pred 	%p12, %p11;
	@%p12 bra 	$L__BB1_20;
	sub.s32 	%r148, %r162, %r6;
	shl.b32 	%r149, %r148, 2;
	add.s32 	%r150, %r8, %r149;
	ld.shared.u32 	%r151, [%r150];
	mad.lo.s32 	%r152, %r148, 132, %r29;
	ld.shared.u32 	%r153, [%r152];
	add.s32 	%r154, %r153, %r151;
	min.s32 	%r170, %r170, %r154;
$L__BB1_20:
	setp.le.s32 	%p13, %r155, %r170;
	@%p13 bra 	$L__BB1_22;
	cvta.to.global.u64 	%rd14, %rd3;
	add.s64 	%rd15, %rd14, %rd1;
	mul.wide.s32 	%rd16, %r3, 4;
	add.s64 	%rd17, %rd15, %rd16;
	st.global.u32 	[%rd17], %r170;
$L__BB1_22:
	ret;

}
	// .globl	_Z9kernel_IIPcmiiiii
.visible .entry _Z9kernel_IIPcmiiiii(
	.param .u64 .ptr .align 1 _Z9kernel_IIPcmiiiii_param_0,
	.param .u64 _Z9kernel_IIPcmiiiii_param_1,
	.param .u32 _Z9kernel_IIPcmiiiii_param_2,
	.param .u32 _Z9kernel_IIPcmiiiii_param_3,
	.param .u32 _Z9kernel_IIPcmiiiii_param_4,
	.param .u32 _Z9kernel_IIPcmiiiii_param_5,
	.param .u32 _Z9kernel_IIPcmiiiii_param_6
)
{
	.reg .pred 	%p<13>;
	.reg .b32 	%r<165>;
	.reg .b64 	%rd<15>;
	// demoted variable
	.shared .align 4 .b8 _ZZ9kernel_IIPcmiiiiiE5d_i_k[4224];
	// demoted variable
	.shared .align 4 .b8 _ZZ9kernel_IIPcmiiiiiE5d_k_j[4224];
	ld.param.u64 	%rd2, [_Z9kernel_IIPcmiiiii_param_0];
	ld.param.u64 	%rd3, [_Z9kernel_IIPcmiiiii_param_1];
	ld.param.u32 	%r50, [_Z9kernel_IIPcmiiiii_param_2];
	ld.param.u32 	%r47, [_Z9kernel_IIPcmiiiii_param_4];
	ld.param.u32 	%r48, [_Z9kernel_IIPcmiiiii_param_5];
	ld.param.u32 	%r49, [_Z9kernel_IIPcmiiiii_param_6];
	setp.ne.s32 	%p1, %r50, 0;
	@%p1 bra 	$L__BB2_4;
	mov.u32 	%r53, %tid.x;
	mad.lo.s32 	%r148, %r49, %r48, %r53;
	mov.u32 	%r2, %ctaid.y;
	setp.lt.u32 	%p2, %r2, %r49;
	@%p2 bra 	$L__BB2_3;
	mad.lo.s32 	%r149, %r48, %r2, 1;
	bra.uni 	$L__BB2_5;
$L__BB2_3:
	mul.lo.s32 	%r149, %r48, %r2;
	bra.uni 	$L__BB2_5;
$L__BB2_4:
	mov.u32 	%r51, %ctaid.y;
	mov.u32 	%r52, %tid.x;
	mad.lo.s32 	%r148, %r48, %r51, %r52;
	mul.lo.s32 	%r149, %r49, %r48;
$L__BB2_5:
	mov.u32 	%r9, %tid.y;
	add.s32 	%r56, %r149, %r9;
	cvt.s64.s32 	%rd6, %r148;
	mul.lo.s64 	%rd7, %rd3, %rd6;
	cvta.to.global.u64 	%rd8, %rd2;
	add.s64 	%rd9, %rd8, %rd7;
	add.s64 	%rd10, %rd2, %rd7;
	mul.wide.s32 	%rd11, %r56, 4;
	add.s64 	%rd1, %rd9, %rd11;
	ld.global.u32 	%r10, [%rd1];
	mul.lo.s32 	%r11, %r49, %r48;
	add.s32 	%r57, %r11, %r9;
	mul.wide.u32 	%rd12, %r57, 4;
	add.s64 	%rd4, %rd10, %rd12;
	// begin inline asm
	ld.global.nc.s32 %r54, [%rd4];
	// end inline asm
	mov.u32 	%r12, %tid.x;
	mul.lo.s32 	%r58, %r12, 132;
	mov.u32 	%r59, _ZZ9kernel_IIPcmiiiiiE5d_i_k;
	add.s32 	%r13, %r59, %r58;
	shl.b32 	%r60, %r9, 2;
	add.s32 	%r61, %r13, %r60;
	st.shared.u32 	[%r61], %r54;
	add.s32 	%r62, %r11, %r12;
	cvt.u64.u32 	%rd13, %r62;
	mad.lo.s64 	%rd14, %rd3, %rd13, %rd2;
	add.s64 	%rd5, %rd14, %rd11;
	// begin inline asm
	ld.global.nc.s32 %r55, [%rd5];
	// end inline asm
	mov.u32 	%r63, _ZZ9kernel_IIPcmiiiiiE5d_k_j;
	add.s32 	%r64, %r63, %r58;
	add.s32 	%r65, %r64, %r60;
	st.shared.u32 	[%r65], %r55;
	bar.sync 	0;
	add.s32 	%r66, %r11, %r48;
	min.s32 	%r14, %r66, %r47;
	setp.ge.s32 	%p3, %r11, %r14;
	mov.u32 	%r164, %r10;
	@%p3 bra 	$L__BB2_17;
	sub.s32 	%r15, %r14, %r11;
	and.b32  	%r16, %r15, 7;
	sub.s32 	%r68, %r11, %r14;
	setp.gt.u32 	%p4, %r68, -8;
	mov.u32 	%r156, %r11;
	mov.u32 	%r164, %r10;
	@%p4 bra 	$L__BB2_9;
	and.b32  	%r69, %r15, -8;
	neg.s32 	%r152, %r69;
	mad.lo.s32 	%r71, %r12, 132, %r59;
	add.s32 	%r151, %r71, 16;
	add.s32 	%r74, %r60, %r63;
	add.s32 	%r150, %r74, 528;
	mov.u32 	%r156, %r11;
	mov.u32 	%r164, %r10;
$L__BB2_8:
	.pragma "nounroll";
	ld.shared.u32 	%r75, [%r151+-16];
	ld.shared.u32 	%r76, [%r150+-528];
	add.s32 	%r77, %r76, %r75;
	min.s32 	%r78, %r164, %r77;
	ld.shared.u32 	%r79, [%r151+-12];
	ld.shared.u32 	%r80, [%r150+-396];
	add.s32 	%r81, %r80, %r79;
	min.s32 	%r82, %r78, %r81;
	ld.shared.u32 	%r83, [%r151+-8];
	ld.shared.u32 	%r84, [%r150+-264];
	add.s32 	%r85, %r84, %r83;
	min.s32 	%r86, %r82, %r85;
	ld.shared.u32 	%r87, [%r151+-4];
	ld.shared.u32 	%r88, [%r150+-132];
	add.s32 	%r89, %r88, %r87;
	min.s32 	%r90, %r86, %r89;
	ld.shared.u32 	%r91, [%r151];
	ld.shared.u32 	%r92, [%r150];
	add.s32 	%r93, %r92, %r91;
	min.s32 	%r94, %r90, %r93;
	ld.shared.u32 	%r95, [%r151+4];
	ld.shared.u32 	%r96, [%r150+132];
	add.s32 	%r97, %r96, %r95;
	min.s32 	%r98, %r94, %r97;
	ld.shared.u32 	%r99, [%r151+8];
	ld.shared.u32 	%r100, [%r150+264];
	add.s32 	%r101, %r100, %r99;
	min.s32 	%r102, %r98, %r101;
	ld.shared.u32 	%r103, [%r151+12];
	ld.shared.u32 	%r104, [%r150+396];
	add.s32 	%r105, %r104, %r103;
	min.s32 	%r164, %r102, %r105;
	add.s32 	%r156, %r156, 8;
	add.s32 	%r152, %r152, 8;
	add.s32 	%r151, %r151, 32;
	add.s32 	%r150, %r150, 1056;
	setp.ne.s32 	%p5, %r152, 0;
	@%p5 bra 	$L__BB2_8;
$L__BB2_9:
	setp.eq.s32 	%p6, %r16, 0;
	@%p6 bra 	$L__BB2_17;
	add.s32 	%r33, %r63, %r60;
	and.b32  	%r34, %r15, 3;
	setp.lt.u32 	%p7, %r16, 4;
	@%p7 bra 	$L__BB2_12;
	sub.s32 	%r109, %r156, %r11;
	shl.b32 	%r110, %r109, 2;
	add.s32 	%r111, %r13, %r110;
	ld.shared.u32 	%r112, [%r111];
	mad.lo.s32 	%r113, %r109, 132, %r33;
	ld.shared.u32 	%r114, [%r113];
	add.s32 	%r115, %r114, %r112;
	min.s32 	%r116, %r164, %r115;
	ld.shared.u32 	%r117, [%r111+4];
	ld.shared.u32 	%r118, [%r113+132];
	add.s32 	%r119, %r118, %r117;
	min.s32 	%r120, %r116, %r119;
	ld.shared.u32 	%r121, [%r111+8];
	ld.shared.u32 	%r122, [%r113+264];
	add.s32 	%r123, %r122, %r121;
	min.s32 	%r124, %r120, %r123;
	ld.shared.u32 	%r125, [%r111+12];
	ld.shared.u32 	%r126, [%r113+396];
	add.s32 	%r127, %r126, %r125;
	min.s32 	%r164, %r124, %r127;
	add.s32 	%r156, %r156, 4;
$L__BB2_12:
	setp.eq.s32 	%p8, %r34, 0;
	@%p8 bra 	$L__BB2_17;
	setp.eq.s32 	%p9, %r34, 1;
	@%p9 bra 	$L__BB2_15;
	sub.s32 	%r129, %r156, %r11;
	shl.b32 	%r130, %r129, 2;
	add.s32 	%r131, %r13, %r130;
	ld.shared.u32 	%r132, [%r131];
	mad.lo.s32 	%r133, %r129, 132, %r33;
	ld.shared.u32 	%r134, [%r133];
	add.s32 	%r135, %r134, %r132;
	min.s32 	%r136, %r164, %r135;
	ld.shared.u32 	%r137, [%r131+4];
	ld.shared.u32 	%r138, [%r133+132];
	add.s32 	%r139, %r138, %r137;
	min.s32 	%r164, %r136, %r139;
	add.s32 	%r156, %r156, 2;
$L__BB2_15:
	and.b32  	%r140, %r15, 1;
	setp.eq.b32 	%p10, %r140, 1;
	not.pred 	%p11, %p10;
	@%p11 bra 	$L__BB2_17;
	sub.s32 	%r141, %r156, %r11;
	shl.b32 	%r142, %r141, 2;
	add.s32 	%r143, %r13, %r142;
	ld.shared.u32 	%r144, [%r143];
	mad.lo.s32 	%r145, %r141, 132, %r33;
	ld.shared.u32 	%r146, [%r145];
	add.s32 	%r147, %r146, %r144;
	min.s32 	%r164, %r164, %r147;
$L__BB2_17:
	setp.le.s32 	%p12, %r10, %r164;
	@%p12 bra 	$L__BB2_19;
	st.global.u32 	[%rd1], %r164;
$L__BB2_19:
	ret;

}


// ===== COMPILED SASS (sm_100) =====

	.target	sm_100

	.elftype	@"ET_EXEC"


//--------------------- .note.nv.tkinfo           --------------------------
	.section	.note.nv.tkinfo,"",@"SHT_NOTE"
	.sectionflags	@"SHF_NOTE_NV_TKINFO"
	.tkinfo
        /*0018*/ 	.word	0x00000002
        /*0030*/ 	.string	""
        /*0030*/ 	.string	"ptxas"
        /*0030*/ 	.string	"Cuda compilation tools, release 13.0, V13.0.88"
        /*0030*/ 	.string	"Build cuda_13.0.r13.0/compiler.36424714_0"
        /*0030*/ 	.string	"-arch sm_100 -m 64 "



//--------------------- .note.nv.cuinfo           --------------------------
	.section	.note.nv.cuinfo,"",@"SHT_NOTE"
	.sectionflags	@"SHF_NOTE_NV_CUINFO"
        /*0018*/ 	.short	0x0002
        /*001a*/ 	.short	0x0064
        /*001c*/ 	.short	0x0082
	.zero		2


//--------------------- .nv.info                  --------------------------
	.section	.nv.info,"",@"SHT_CUDA_INFO"
	.align	4


	//----- nvinfo : EIATTR_REGCOUNT
	.align		4
        /*0000*/ 	.byte	0x04, 0x2f
        /*0002*/ 	.short	(.L_1 - .L_0)
	.align		4
.L_0:
        /*0004*/ 	.word	index@(_Z8kernel_IPcmiiiii)
        /*0008*/ 	.word	0x00000016


	//----- nvinfo : EIATTR_FRAME_SIZE
	.align		4
.L_1:
        /*000c*/ 	.byte	0x04, 0x11
        /*000e*/ 	.short	(.L_3 - .L_2)
	.align		4
.L_2:
        /*0010*/ 	.word	index@(_Z8kernel_IPcmiiiii)
        /*0014*/ 	.word	0x00000000


	//----- nvinfo : EIATTR_REGCOUNT
	.align		4
.L_3:
        /*0018*/ 	.byte	0x04, 0x2f
        /*001a*/ 	.short	(.L_5 - .L_4)
	.align		4
.L_4:
        /*001c*/ 	.word	index@(_Z10kernel_IIIPcmiiiii)
        /*0020*/ 	.word	0x0000001c


	//----- nvinfo : EIATTR_FRAME_SIZE
	.align		4
.L_5:
        /*0024*/ 	.byte	0x04, 0x11
        /*0026*/ 	.short	(.L_7 - .L_6)
	.align		4
.L_6:
        /*0028*/ 	.word	index@(_Z10kernel_IIIPcmiiiii)
        /*002c*/ 	.word	0x00000000


	//----- nvinfo : EIATTR_REGCOUNT
	.align		4
.L_7:
        /*0030*/ 	.byte	0x04, 0x2f
        /*0032*/ 	.short	(.L_9 - .L_8)
	.align		4
.L_8:
        /*0034*/ 	.word	index@(_Z9kernel_IIPcmiiiii)
        /*0038*/ 	.word	0x0000001d


	//----- nvinfo : EIATTR_FRAME_SIZE
	.align		4
.L_9:
        /*003c*/ 	.byte	0x04, 0x11
        /*003e*/ 	.short	(.L_11 - .L_10)
	.align		4
.L_10:
        /*0040*/ 	.word	index@(_Z9kernel_IIPcmiiiii)
        /*0044*/ 	.word	0x00000000


	//----- nvinfo : EIATTR_MIN_STACK_SIZE
	.align		4
.L_11:
        /*0048*/ 	.byte	0x04, 0x12
        /*004a*/ 	.short	(.L_13 - .L_12)
	.align		4
.L_12:
        /*004c*/ 	.word	index@(_Z9kernel_IIPcmiiiii)
        /*0050*/ 	.word	0x00000000


	//----- nvinfo : EIATTR_MIN_STACK_SIZE
	.align		4
.L_13:
        /*0054*/ 	.byte	0x04, 0x12
        /*0056*/ 	.short	(.L_15 - .L_14)
	.align		4
.L_14:
        /*0058*/ 	.word	index@(_Z10kernel_IIIPcmiiiii)
        /*005c*/ 	.word	0x00000000


	//----- nvinfo : EIATTR_MIN_STACK_SIZE
	.align		4
.L_15:
        /*0060*/ 	.byte	0x04, 0x12
        /*0062*/ 	.short	(.L_17 - .L_16)
	.align		4
.L_16:
        /*0064*/ 	.word	index@(_Z8kernel_IPcmiiiii)
        /*0068*/ 	.word	0x00000000
.L_17:


//--------------------- .nv.compat                --------------------------
	.section	.nv.compat,"",@"SHT_CUDA_COMPAT_INFO"
	.align	4
        /*0000*/ 	.byte	0x02, 0x09, 0x00, 0x00, 0x02, 0x02, 0x01, 0x00, 0x02, 0x05, 0x05, 0x00, 0x03, 0x07, 0x01, 0x01
        /*0010*/ 	.byte	0x02, 0x03, 0x00, 0x00, 0x02, 0x06, 0x01, 0x00, 0x04, 0x0b, 0x08, 0x00, 0x09, 0x00, 0x00, 0x00
        /*0020*/ 	.byte	0x00, 0x00, 0x00, 0x00


//--------------------- .nv.info._Z9kernel_IIPcmiiiii --------------------------
	.section	.nv.info._Z9kernel_IIPcmiiiii,"",@"SHT_CUDA_INFO"
	.sectionflags	@""
	.align	4


	//----- nvinfo : EIATTR_CUDA_API_VERSION
	.align		4
        /*0000*/ 	.byte	0x04, 0x37
        /*0002*/ 	.short	(.L_19 - .L_18)
.L_18:
        /*0004*/ 	.word	0x00000082


	//----- nvinfo : EIATTR_KPARAM_INFO
	.align		4
.L_19:
        /*0008*/ 	.byte	0x04, 0x17
        /*000a*/ 	.short	(.L_21 - .L_20)
.L_20:
        /*000c*/ 	.word	0x00000000
        /*0010*/ 	.short	0x0006
        /*0012*/ 	.short	0x0020
        /*0014*/ 	.byte	0x00, 0xf0, 0x11, 0x00


	//----- nvinfo : EIATTR_KPARAM_INFO
	.align		4
.L_21:
        /*0018*/ 	.byte	0x04, 0x17
        /*001a*/ 	.short	(.L_23 - .L_22)
.L_22:
        /*001c*/ 	.word	0x00000000
        /*0020*/ 	.short	0x0005
        /*0022*/ 	.short	0x001c
        /*0024*/ 	.byte	0x00, 0xf0, 0x11, 0x00


	//----- nvinfo : EIATTR_KPARAM_INFO
	.align		4
.L_23:
        /*0028*/ 	.byte	0x04, 0x17
        /*002a*/ 	.short	(.L_25 - .L_24)
.L_24:
        /*002c*/ 	.word	0x00000000
        /*0030*/ 	.short	0x0004
        /*0032*/ 	.short	0x0018
        /*0034*/ 	.byte	0x00, 0xf0, 0x11, 0x00


	//----- nvinfo : EIATTR_KPARAM_INFO
	.align		4
.L_25:
        /*0038*/ 	.byte	0x04, 0x17
        /*003a*/ 	.short	(.L_27 - .L_26)
.L_26:
        /*003c*/ 	.word	0x00000000
        /*0040*/ 	.short	0x0003
        /*0042*/ 	.short	0x0014
        /*0044*/ 	.byte	0x00, 0xf0, 0x11, 0x00


	//----- nvinfo : EIATTR_KPARAM_INFO
	.align		4
.L_27:
        /*0048*/ 	.byte	0x04, 0x17
        /*004a*/ 	.short	(.L_29 - .L_28)
.L_28:
        /*004c*/ 	.word	0x00000000
        /*0050*/ 	.short	0x0002
        /*0052*/ 	.short	0x0010
        /*0054*/ 	.byte	0x00, 0xf0, 0x11, 0x00


	//----- nvinfo : EIATTR_KPARAM_INFO
	.align		4
.L_29:
        /*0058*/ 	.byte	0x04, 0x17
        /*005a*/ 	.short	(.L_31 - .L_30)
.L_30:
        /*005c*/ 	.word	0x00000000
        /*0060*/ 	.short	0x0001
        /*0062*/ 	.short	0x0008
        /*0064*/ 	.byte	0x00, 0xf0, 0x21, 0x00


	//----- nvinfo : EIATTR_KPARAM_INFO
	.align		4
.L_31:
        /*0068*/ 	.byte	0x04, 0x17
        /*006a*/ 	.short	(.L_33 - .L_32)
.L_32:
        /*006c*/ 	.word	0x00000000
        /*0070*/ 	.short	0x0000
        /*0072*/ 	.short	0x0000
        /*0074*/ 	.byte	0x00, 0xf5, 0x21, 0x00


	//----- nvinfo : EIATTR_SPARSE_MMA_MASK
	.align		4
.L_33:
        /*0078*/ 	.byte	0x03, 0x50
        /*007a*/ 	.short	0x0000


	//----- nvinfo : EIATTR_MAXREG_COUNT
	.align		4
        /*007c*/ 	.byte	0x03, 0x1b
        /*007e*/ 	.short	0x00ff


	//----- nvinfo : EIATTR_NUM_BARRIERS
	.align		4
        /*0080*/ 	.byte	0x02, 0x4c
        /*0082*/ 	.byte	0x01
	.zero		1


	//----- nvinfo : EIATTR_MERCURY_ISA_VERSION
	.align		4
        /*0084*/ 	.byte	0x03, 0x5f
        /*0086*/ 	.short	0x0101


	//----- nvinfo : EIATTR_VRC_CTA_INIT_COUNT
	.align		4
        /*0088*/ 	.byte	0x02, 0x4a
	.zero		1
	.zero		1


	//----- nvinfo : EIATTR_EXIT_INSTR_OFFSETS
	.align		4
        /*008c*/ 	.byte	0x04, 0x1c
        /*008e*/ 	.short	(.L_35 - .L_34)


	//   ....[0]....
.L_34:
        /*0090*/ 	.word	0x00000930


	//   ....[1]....
        /*0094*/ 	.word	0x00000950


	//----- nvinfo : EIATTR_CBANK_PARAM_SIZE
	.align		4
.L_35:
        /*0098*/ 	.byte	0x03, 0x19
        /*009a*/ 	.short	0x0024


	//----- nvinfo : EIATTR_PARAM_CBANK
	.align		4
        /*009c*/ 	.byte	0x04, 0x0a
        /*009e*/ 	.short	(.L_37 - .L_36)
	.align		4
.L_36:
        /*00a0*/ 	.word	index@(.nv.constant0._Z9kernel_IIPcmiiiii)
        /*00a4*/ 	.short	0x0380
        /*00a6*/ 	.short	0x0024


	//----- nvinfo : EIATTR_SW_WAR
	.align		4
.L_37:
        /*00a8*/ 	.byte	0x04, 0x36
        /*00aa*/ 	.short	(.L_39 - .L_38)
.L_38:
        /*00ac*/ 	.word	0x00000008
.L_39:


//--------------------- .nv.info._Z10kernel_IIIPcmiiiii --------------------------
	.section	.nv.info._Z10kernel_IIIPcmiiiii,"",@"SHT_CUDA_INFO"
	.sectionflags	@""
	.align	4


	//----- nvinfo : EIATTR_CUDA_API_VERSION
	.align		4
        /*0000*/ 	.byte	0x04, 0x37
        /*0002*/ 	.short	(.L_41 - .L_40)
.L_40:
        /*0004*/ 	.word	0x00000082


	//----- nvinfo : EIATTR_KPARAM_INFO
	.align		4
.L_41:
        /*0008*/ 	.byte	0x04, 0x17
        /*000a*/ 	.short	(.L_43 - .L_42)
.L_42:
        /*000c*/ 	.word	0x00000000
        /*0010*/ 	.short	0x0006
        /*0012*/ 	.short	0x0020
        /*0014*/ 	.byte	0x00, 0xf0, 0x11, 0x00


	//----- nvinfo : EIATTR_KPARAM_INFO
	.align		4
.L_43:
        /*0018*/ 	.byte	0x04, 0x17
        /*001a*/ 	.short	(.L_45 - .L_44)
.L_44:
        /*001c*/ 	.word	0x00000000
        /*0020*/ 	.short	0x0005
        /*0022*/ 	.short	0x001c
        /*0024*/ 	.byte	0x00, 0xf0, 0x11, 0x00


	//----- nvinfo : EIATTR_KPARAM_INFO
	.align		4
.L_45:
        /*0028*/ 	.byte	0x04, 0x17
        /*002a*/ 	.short	(.L_47 - .L_46)
.L_46:
        /*002c*/ 	.word	0x00000000
        /*0030*/ 	.short	0x0004
        /*0032*/ 	.short	0x0018
        /*0034*/ 	.byte	0x00, 0xf0, 0x11, 0x00


	//----- nvinfo : EIATTR_KPARAM_INFO
	.align		4
.L_47:
        /*0038*/ 	.byte	0x04, 0x17
        /*003a*/ 	.short	(.L_49 - .L_48)
.L_48:
        /*003c*/ 	.word	0x00000000
        /*0040*/ 	.short	0x0003
        /*0042*/ 	.short	0x0014
        /*0044*/ 	.byte	0x00, 0xf0, 0x11, 0x00


	//----- nvinfo : EIATTR_KPARAM_INFO
	.align		4
.L_49:
        /*0048*/ 	.byte	0x04, 0x17
        /*004a*/ 	.short	(.L_51 - .L_50)
.L_50:
        /*004c*/ 	.word	0x00000000
        /*0050*/ 	.short	0x0002
        /*0052*/ 	.short	0x0010
        /*0054*/ 	.byte	0x00, 0xf0, 0x11, 0x00


	//----- nvinfo : EIATTR_KPARAM_INFO
	.align		4
.L_51:
        /*0058*/ 	.byte	0x04, 0x17
        /*005a*/ 	.short	(.L_53 - .L_52)
.L_52:
        /*005c*/ 	.word	0x00000000
        /*0060*/ 	.short	0x0001
        /*0062*/ 	.short	0x0008
        /*0064*/ 	.byte	0x00, 0xf0, 0x21, 0x00


	//----- nvinfo : EIATTR_KPARAM_INFO
	.align		4
.L_53:
        /*0068*/ 	.byte	0x04, 0x17
        /*006a*/ 	.short	(.L_55 - .L_54)
.L_54:
        /*006c*/ 	.word	0x00000000
        /*0070*/ 	.short	0x0000
        /*0072*/ 	.short	0x0000
        /*0074*/ 	.byte	0x00, 0xf5, 0x21, 0x00


	//----- nvinfo : EIATTR_SPARSE_MMA_MASK
	.align		4
.L_55:
        /*0078*/ 	.byte	0x03, 0x50
        /*007a*/ 	.short	0x0000


	//----- nvinfo : EIATTR_MAXREG_COUNT
	.align		4
        /*007c*/ 	.byte	0x03, 0x1b
        /*007e*/ 	.short	0x00ff


	//----- nvinfo : EIATTR_NUM_BARRIERS
	.align		4
        /*0080*/ 	.byte	0x02, 0x4c
        /*0082*/ 	.byte	0x01
	.zero		1


	//----- nvinfo : EIATTR_MERCURY_ISA_VERSION
	.align		4
        /*0084*/ 	.byte	0x03, 0x5f
        /*0086*/ 	.short	0x0101


	//----- nvinfo : EIATTR_VRC_CTA_INIT_COUNT
	.align		4
        /*0088*/ 	.byte	0x02, 0x4a
	.zero		1
	.zero		1


	//----- nvinfo : EIATTR_EXIT_INSTR_OFFSETS
	.align		4
        /*008c*/ 	.byte	0x04, 0x1c
        /*008e*/ 	.short	(.L_57 - .L_56)


	//   ....[0]....
.L_56:
        /*0090*/ 	.word	0x00000940


	//   ....[1]....
        /*0094*/ 	.word	0x00000970


	//----- nvinfo : EIATTR_CBANK_PARAM_SIZE
	.align		4
.L_57:
        /*0098*/ 	.byte	0x03, 0x19
        /*009a*/ 	.short	0x0024


	//----- nvinfo : EIATTR_PARAM_CBANK
	.align		4
        /*009c*/ 	.byte	0x04, 0x0a
        /*009e*/ 	.short	(.L_59 - .L_58)
	.align		4
.L_58:
        /*00a0*/ 	.word	index@(.nv.constant0._Z10kernel_IIIPcmiiiii)
        /*00a4*/ 	.short	0x0380
        /*00a6*/ 	.short	0x0024


	//----- nvinfo : EIATTR_SW_WAR
	.align		4
.L_59:
        /*00a8*/ 	.byte	0x04, 0x36
        /*00aa*/ 	.short	(.L_61 - .L_60)
.L_60:
        /*00ac*/ 	.word	0x00000008
.L_61:


//--------------------- .nv.info._Z8kernel_IPcmiiiii --------------------------
	.section	.nv.info._Z8kernel_IPcmiiiii,"",@"SHT_CUDA_INFO"
	.sectionflags	@""
	.align	4


	//----- nvinfo : EIATTR_CUDA_API_VERSION
	.align		4
        /*0000*/ 	.byte	0x04, 0x37
        /*0002*/ 	.short	(.L_63 - .L_62)
.L_62:
        /*0004*/ 	.word	0x00000082


	//----- nvinfo : EIATTR_KPARAM_INFO
	.align		4
.L_63:
        /*0008*/ 	.byte	0x04, 0x17
        /*000a*/ 	.short	(.L_65 - .L_64)
.L_64:
        /*000c*/ 	.word	0x00000000
        /*0010*/ 	.short	0x0006
        /*0012*/ 	.short	0x0020
        /*0014*/ 	.byte	0x00, 0xf0, 0x11, 0x00


	//----- nvinfo : EIATTR_KPARAM_INFO
	.align		4
.L_65:
        /*0018*/ 	.byte	0x04, 0x17
        /*001a*/ 	.short	(.L_67 - .L_66)
.L_66:
        /*001c*/ 	.word	0x00000000
        /*0020*/ 	.short	0x0005
        /*0022*/ 	.short	0x001c
        /*0024*/ 	.byte	0x00, 0xf0, 0x11, 0x00


	//----- nvinfo : EIATTR_KPARAM_INFO
	.align		4
.L_67:
        /*0028*/ 	.byte	0x04, 0x17
        /*002a*/ 	.short	(.L_69 - .L_68)
.L_68:
        /*002c*/ 	.word	0x00000000
        /*0030*/ 	.short	0x0004
        /*0032*/ 	.short	0x0018
        /*0034*/ 	.byte	0x00, 0xf0, 0x11, 0x00


	//----- nvinfo : EIATTR_KPARAM_INFO
	.align		4
.L_69:
        /*0038*/ 	.byte	0x04, 0x17
        /*003a*/ 	.short	(.L_71 - .L_70)
.L_70:
        /*003c*/ 	.word	0x00000000
        /*0040*/ 	.short	0x0003
        /*0042*/ 	.short	0x0014
        /*0044*/ 	.byte	0x00, 0xf0, 0x11, 0x00


	//----- nvinfo : EIATTR_KPARAM_INFO
	.align		4
.L_71:
        /*0048*/ 	.byte	0x04, 0x17
        /*004a*/ 	.short	(.L_73 - .L_72)
.L_72:
        /*004c*/ 	.word	0x00000000
        /*0050*/ 	.short	0x0002
        /*0052*/ 	.short	0x0010
        /*0054*/ 	.byte	0x00, 0xf0, 0x11, 0x00


	//----- nvinfo : EIATTR_KPARAM_INFO
	.align		4
.L_73:
        /*0058*/ 	.byte	0x04, 0x17
        /*005a*/ 	.short	(.L_75 - .L_74)
.L_74:
        /*005c*/ 	.word	0x00000000
        /*0060*/ 	.short	0x0001
        /*0062*/ 	.short	0x0008
        /*0064*/ 	.byte	0x00, 0xf0, 0x21, 0x00


	//----- nvinfo : EIATTR_KPARAM_INFO
	.align		4
.L_75:
        /*0068*/ 	.byte	0x04, 0x17
        /*006a*/ 	.short	(.L_77 - .L_76)
.L_76:
        /*006c*/ 	.word	0x00000000
        /*0070*/ 	.short	0x0000
        /*0072*/ 	.short	0x0000
        /*0074*/ 	.byte	0x00, 0xf5, 0x21, 0x00


	//----- nvinfo : EIATTR_SPARSE_MMA_MASK
	.align		4
.L_77:
        /*0078*/ 	.byte	0x03, 0x50
        /*007a*/ 	.short	0x0000


	//----- nvinfo : EIATTR_MAXREG_COUNT
	.align		4
        /*007c*/ 	.byte	0x03, 0x1b
        /*007e*/ 	.short	0x00ff


	//----- nvinfo : EIATTR_NUM_BARRIERS
	.align		4
        /*0080*/ 	.byte	0x02, 0x4c
        /*0082*/ 	.byte	0x01
	.zero		1


	//----- nvinfo : EIATTR_MERCURY_ISA_VERSION
	.align		4
        /*0084*/ 	.byte	0x03, 0x5f
        /*0086*/ 	.short	0x0101


	//----- nvinfo : EIATTR_VRC_CTA_INIT_COUNT
	.align		4
        /*0088*/ 	.byte	0x02, 0x4a
	.zero		1
	.zero		1


	//----- nvinfo : EIATTR_EXIT_INSTR_OFFSETS
	.align		4
        /*008c*/ 	.byte	0x04, 0x1c
        /*008e*/ 	.short	(.L_79 - .L_78)


	//   ....[0]....
.L_78:
        /*0090*/ 	.word	0x00000630


	//   ....[1]....
        /*0094*/ 	.word	0x00000670


	//----- nvinfo : EIATTR_CBANK_PARAM_SIZE
	.align		4
.L_79:
        /*0098*/ 	.byte	0x03, 0x19
        /*009a*/ 	.short	0x0024


	//----- nvinfo : EIATTR_PARAM_CBANK
	.align		4
        /*009c*/ 	.byte	0x04, 0x0a
        /*009e*/ 	.short	(.L_81 - .L_80)
	.align		4
.L_80:
        /*00a0*/ 	.word	index@(.nv.constant0._Z8kernel_IPcmiiiii)
        /*00a4*/ 	.short	0x0380
        /*00a6*/ 	.short	0x0024


	//----- nvinfo : EIATTR_SW_WAR
	.align		4
.L_81:
        /*00a8*/ 	.byte	0x04, 0x36
        /*00aa*/ 	.short	(.L_83 - .L_82)
.L_82:
        /*00ac*/ 	.word	0x00000008
.L_83:


//--------------------- .nv.callgraph             --------------------------
	.section	.nv.callgraph,"",@"SHT_CUDA_CALLGRAPH"
	.align	4
	.sectionentsize	8
	.align		4
        /*0000*/ 	.word	0x00000000
	.align		4
        /*0004*/ 	.word	0xffffffff
	.align		4
        /*0008*/ 	.word	0x00000000
	.align		4
        /*000c*/ 	.word	0xfffffffe
	.align		4
        /*0010*/ 	.word	0x00000000
	.align		4
        /*0014*/ 	.word	0xfffffffd
	.align		4
        /*0018*/ 	.word	0x00000000
	.align		4
        /*001c*/ 	.word	0xfffffffc


//--------------------- .text._Z9kernel_IIPcmiiiii --------------------------
	.section	.text._Z9kernel_IIPcmiiiii,"ax",@progbits
	.align	128
        .global         _Z9kernel_IIPcmiiiii
        .type           _Z9kernel_IIPcmiiiii,@function
        .size           _Z9kernel_IIPcmiiiii,(.L_x_19 - _Z9kernel_IIPcmiiiii)
        .other          _Z9kernel_IIPcmiiiii,@"STO_CUDA_ENTRY STV_DEFAULT"
_Z9kernel_IIPcmiiiii:
.text._Z9kernel_IIPcmiiiii:
[----:B------:R-:W-:Y:S01]  /*0000*/  LDC R1, c[0x0][0x37c] ;  /* 0x0000df00ff017b82 */ /* 0x000fe20000000800 */
[----:B------:R-:W0:Y:S01]  /*0010*/  LDCU UR6, c[0x0][0x390] ;  /* 0x00007200ff0677ac */ /* 0x000e220008000800 */
[----:B------:R-:W1:Y:S01]  /*0020*/  LDCU.64 UR4, c[0x0][0x358] ;  /* 0x00006b00ff0477ac */ /* 0x000e620008000a00 */
[----:B0-----:R-:W-:-:S09]  /*0030*/  UISETP.NE.AND UP0, UPT, UR6, URZ, UPT ;  /* 0x000000ff0600728c */ /* 0x001fd2000bf05270 */
[----:B-1----:R-:W-:Y:S05]  /*0040*/  BRA.U UP0, `(.L_x_0) ;  /* 0x0000000100287547 */ /* 0x002fea000b800000 */
[----:B------:R-:W0:Y:S01]  /*0050*/  S2R R5, SR_CTAID.Y ;  /* 0x0000000000057919 */ /* 0x000e220000002600 */
[----:B------:R-:W0:Y:S01]  /*0060*/  LDCU UR6, c[0x0][0x3a0] ;  /* 0x00007400ff0677ac */ /* 0x000e220008000800 */
[----:B------:R-:W1:Y:S01]  /*0070*/  S2R R7, SR_TID.X ;  /* 0x0000000000077919 */ /* 0x000e620000002100 */
[----:B------:R-:W2:Y:S02]  /*0080*/  LDCU UR7, c[0x0][0x39c] ;  /* 0x00007380ff0777ac */ /* 0x000ea40008000800 */
[----:B--2---:R-:W-:Y:S01]  /*0090*/  IMAD.U32 R6, RZ, RZ, UR7 ;  /* 0x00000007ff067e24 */ /* 0x004fe2000f8e00ff */
[----:B0-----:R-:W-:-:S03]  /*00a0*/  ISETP.GE.U32.AND P0, PT, R5, UR6, PT ;  /* 0x0000000605007c0c */ /* 0x001fc6000bf06070 */
[----:B-1----:R-:W-:-:S10]  /*00b0*/  IMAD R3, R6, UR6, R7 ;  /* 0x0000000606037c24 */ /* 0x002fd4000f8e0207 */
[CC--:B------:R-:W-:Y:S02]  /*00c0*/  @P0 IMAD R4, R5.reuse, R6.reuse, 0x1 ;  /* 0x0000000105040424 */ /* 0x0c0fe400078e0206 */
[----:B------:R-:W-:Y:S01]  /*00d0*/  @!P0 IMAD R4, R5, R6, RZ ;  /* 0x0000000605048224 */ /* 0x000fe200078e02ff */
[----:B------:R-:W-:Y:S06]  /*00e0*/  BRA `(.L_x_1) ;  /* 0x0000000000187947 */ /* 0x000fec0003800000 */
.L_x_0:
[----:B------:R-:W0:Y:S01]  /*00f0*/  S2R R7, SR_TID.X ;  /* 0x0000000000077919 */ /* 0x000e220000002100 */
[----:B------:R-:W0:Y:S01]  /*0100*/  S2UR UR7, SR_CTAID.Y ;  /* 0x00000000000779c3 */ /* 0x000e220000002600 */
[----:B------:R-:W1:Y:S07]  /*0110*/  LDCU UR6, c[0x0][0x3a0] ;  /* 0x00007400ff0677ac */ /* 0x000e6e0008000800 */
[----:B------:R-:W0:Y:S02]  /*0120*/  LDC R6, c[0x0][0x39c] ;  /* 0x0000e700ff067b82 */ /* 0x000e240000000800 */
[----:B0-----:R-:W-:-:S02]  /*0130*/  IMAD R3, R6, UR7, R7 ;  /* 0x0000000706037c24 */ /* 0x001fc4000f8e0207 */
[----:B-1----:R-:W-:-:S07]  /*0140*/  IMAD R4, R6, UR6, RZ ;  /* 0x0000000606047c24 */ /* 0x002fce000f8e02ff */
.L_x_1:
[----:B------:R-:W0:Y:S01]  /*0150*/  S2R R5, SR_TID.Y ;  /* 0x0000000000057919 */ /* 0x000e220000002200 */
[----:B------:R-:W1:Y:S01]  /*0160*/  LDC.64 R8, c[0x0][0x380] ;  /* 0x0000e000ff087b82 */ /* 0x000e620000000a00 */
[----:B------:R-:W2:Y:S01]  /*0170*/  LDCU.64 UR8, c[0x0][0x388] ;  /* 0x00007100ff0877ac */ /* 0x000ea20008000a00 */
[----:B------:R-:W-:Y:S01]  /*0180*/  SHF.R.S32.HI R2, RZ, 0x1f, R3 ;  /* 0x0000001fff027819 */ /* 0x000fe20000011403 */
[----:B------:R-:W-:Y:S01]  /*0190*/  IMAD R0, R6, UR6, RZ ;  /* 0x0000000606007c24 */ /* 0x000fe2000f8e02ff */
[----:B------:R-:W3:Y:S03]  /*01a0*/  LDCU UR6, c[0x0][0x398] ;  /* 0x00007300ff0677ac */ /* 0x000ee60008000800 */
[----:B------:R-:W-:Y:S02]  /*01b0*/  IMAD.IADD R11, R0, 0x1, R7 ;  /* 0x00000001000b7824 */ /* 0x000fe400078e0207 */
[----:B--2---:R-:W-:-:S04]  /*01c0*/  IMAD R2, R2, UR8, RZ ;  /* 0x0000000802027c24 */ /* 0x004fc8000f8e02ff */
[C---:B------:R-:W-:Y:S02]  /*01d0*/  IMAD R13, R3.reuse, UR9, R2 ;  /* 0x00000009030d7c24 */ /* 0x040fe4000f8e0202 */
[----:B-1----:R-:W-:-:S04]  /*01e0*/  IMAD.WIDE.U32 R2, R3, UR8, R8 ;  /* 0x0000000803027c25 */ /* 0x002fc8000f8e0008 */
[----:B------:R-:W-:-:S04]  /*01f0*/  IMAD.WIDE.U32 R8, R11, UR8, R8 ;  /* 0x000000080b087c25 */ /* 0x000fc8000f8e0008 */
[----:B------:R-:W-:Y:S01]  /*0200*/  IMAD.IADD R3, R3, 0x1, R13 ;  /* 0x0000000103037824 */ /* 0x000fe200078e020d */
[----:B0-----:R-:W-:Y:S01]  /*0210*/  IADD3 R13, PT, PT, R0, R5, RZ ;  /* 0x00000005000d7210 */ /* 0x001fe20007ffe0ff */
[----:B------:R-:W-:Y:S02]  /*0220*/  IMAD R9, R11, UR9, R9 ;  /* 0x000000090b097c24 */ /* 0x000fe4000f8e0209 */
[----:B------:R-:W-:Y:S02]  /*0230*/  IMAD.IADD R11, R5, 0x1, R4 ;  /* 0x00000001050b7824 */ /* 0x000fe400078e0204 */
[----:B------:R-:W-:-:S04]  /*0240*/  IMAD.WIDE.U32 R12, R13, 0x4, R2 ;  /* 0x000000040d0c7825 */ /* 0x000fc800078e0002 */
[C---:B------:R-:W-:Y:S02]  /*0250*/  IMAD.WIDE R14, R11.reuse, 0x4, R8 ;  /* 0x000000040b0e7825 */ /* 0x040fe400078e0208 */
[----:B------:R-:W2:Y:S02]  /*0260*/  LDG.E.CONSTANT R12, desc[UR4][R12.64] ;  /* 0x000000040c0c7981 */ /* 0x000ea4000c1e9900 */
[----:B------:R-:W-:Y:S02]  /*0270*/  IMAD.WIDE R2, R11, 0x4, R2 ;  /* 0x000000040b027825 */ /* 0x000fe400078e0202 */
[----:B------:R-:W4:Y:S04]  /*0280*/  LDG.E.CONSTANT R14, desc[UR4][R14.64] ;  /* 0x000000040e0e7981 */ /* 0x000f28000c1e9900 */
[----:B------:R-:W5:Y:S01]  /*0290*/  LDG.E R4, desc[UR4][R2.64] ;  /* 0x0000000402047981 */ /* 0x000f62000c1e1900 */
[----:B------:R-:W-:Y:S01]  /*02a0*/  MOV R8, 0x400 ;  /* 0x0000040000087802 */ /* 0x000fe20000000f00 */
[----:B------:R-:W0:Y:S04]  /*02b0*/  S2R R11, SR_CgaCtaId ;  /* 0x00000000000b7919 */ /* 0x000e280000008800 */
[----:B------:R-:W-:Y:S01]  /*02c0*/  VIADD R9, R8, 0x1080 ;  /* 0x0000108008097836 */ /* 0x000fe20000000000 */
[----:B0-----:R-:W-:-:S04]  /*02d0*/  LEA R10, R11, R8, 0x18 ;  /* 0x000000080b0a7211 */ /* 0x001fc800078ec0ff */
[----:B------:R-:W-:Y:S02]  /*02e0*/  LEA R8, R11, R9, 0x18 ;  /* 0x000000090b087211 */ /* 0x000fe400078ec0ff */
[C---:B---3--:R-:W-:Y:S01]  /*02f0*/  VIADDMNMX R11, R0.reuse, R6, UR6, PT ;  /* 0x00000006000b7e46 */ /* 0x048fe2000b800106 */
[C---:B------:R-:W-:Y:S02]  /*0300*/  IMAD R10, R7.reuse, 0x84, R10 ;  /* 0x00000084070a7824 */ /* 0x040fe400078e020a */
[----:B------:R-:W-:Y:S01]  /*0310*/  IMAD R16, R7, 0x84, R8 ;  /* 0x0000008407107824 */ /* 0x000fe200078e0208 */
[----:B------:R-:W-:Y:S02]  /*0320*/  ISETP.GE.AND P0, PT, R0, R11, PT ;  /* 0x0000000b0000720c */ /* 0x000fe40003f06270 */
[C---:B------:R-:W-:Y:S01]  /*0330*/  LEA R7, R5.reuse, R10, 0x2 ;  /* 0x0000000a05077211 */ /* 0x040fe200078e10ff */
[----:B------:R-:W-:-:S04]  /*0340*/  IMAD R9, R5, 0x4, R16 ;  /* 0x0000000405097824 */ /* 0x000fc800078e0210 */
[----:B--2---:R0:W-:Y:S04]  /*0350*/  STS [R7], R12 ;  /* 0x0000000c07007388 */ /* 0x0041e80000000800 */
[----:B----4-:R0:W-:Y:S01]  /*0360*/  STS [R9], R14 ;  /* 0x0000000e09007388 */ /* 0x0101e20000000800 */
[----:B-----5:R-:W-:Y:S01]  /*0370*/  IMAD.MOV.U32 R23, RZ, RZ, R4 ;  /* 0x000000ffff177224 */ /* 0x020fe200078e0004 */
[----:B------:R-:W-:Y:S06]  /*0380*/  BAR.SYNC.DEFER_BLOCKING 0x0 ;  /* 0x0000000000007b1d */ /* 0x000fec0000010000 */
[----:B------:R-:W-:Y:S05]  /*0390*/  @P0 BRA `(.L_x_2) ;  /* 0x0000000400600947 */ /* 0x000fea0003800000 */
[C---:B------:R-:W-:Y:S01]  /*03a0*/  IADD3 R6, PT, PT, -R0.reuse, R11, RZ ;  /* 0x0000000b00067210 */ /* 0x040fe20007ffe1ff */
[----:B------:R-:W-:Y:S01]  /*03b0*/  IMAD.IADD R11, R0, 0x1, -R11 ;  /* 0x00000001000b7824 */ /* 0x000fe200078e0a0b */
[----:B------:R-:W-:Y:S01]  /*03c0*/  MOV R23, R4 ;  /* 0x0000000400177202 */ /* 0x000fe20000000f00 */
[----:B0-----:R-:W-:Y:S01]  /*03d0*/  IMAD.MOV.U32 R7, RZ, RZ, R0 ;  /* 0x000000ffff077224 */ /* 0x001fe200078e0000 */
[----:B------:R-:W-:Y:S02]  /*03e0*/  LOP3.LUT R25, R6, 0x7, RZ, 0xc0, !PT ;  /* 0x0000000706197812 */ /* 0x000fe400078ec0ff */
[----:B------:R-:W-:Y:S02]  /*03f0*/  ISETP.GT.U32.AND P1, PT, R11, -0x8, PT ;  /* 0xfffffff80b00780c */ /* 0x000fe40003f24070 */
[----:B------:R-:W-:-:S11]  /*0400*/  ISETP.NE.AND P0, PT, R25, RZ, PT ;  /* 0x000000ff1900720c */ /* 0x000fd60003f05270 */
[----:B------:R-:W-:Y:S05]  /*0410*/  @P1 BRA `(.L_x_3) ;  /* 0x0000000000941947 */ /* 0x000fea0003800000 */
[----:B------:R-:W-:Y:S01]  /*0420*/  IMAD R11, R5, 0x4, R8 ;  /* 0x00000004050b7824 */ /* 0x000fe200078e0208 */
[----:B------:R-:W-:Y:S01]  /*0430*/  LOP3.LUT R12, R6, 0xfffffff8, RZ, 0xc0, !PT ;  /* 0xfffffff8060c7812 */ /* 0x000fe200078ec0ff */
[----:B------:R-:W-:Y:S01]  /*0440*/  VIADD R9, R10, 0x10 ;  /* 0x000000100a097836 */ /* 0x000fe20000000000 */
[----:B------:R-:W-:Y:S01]  /*0450*/  MOV R7, R0 ;  /* 0x0000000000077202 */ /* 0x000fe20000000f00 */
[----:B------:R-:W-:Y:S01]  /*0460*/  IMAD.MOV.U32 R23, RZ, RZ, R4 ;  /* 0x000000ffff177224 */ /* 0x000fe200078e0004 */
[----:B------:R-:W-:Y:S01]  /*0470*/  IADD3 R12, PT, PT, -R12, RZ, RZ ;  /* 0x000000ff0c0c7210 */ /* 0x000fe20007ffe1ff */
[----:B------:R-:W-:-:S07]  /*0480*/  VIADD R11, R11, 0x210 ;  /* 0x000002100b0b7836 */ /* 0x000fce0000000000 */
.L_x_4:
[----:B------:R-:W-:Y:S01]  /*0490*/  LDS R20, [R9+-0x10] ;  /* 0xfffff00009147984 */ /* 0x000fe20000000800 */
[----:B------:R-:W-:Y:S02]  /*04a0*/  VIADD R12, R12, 0x8 ;  /* 0x000000080c0c7836 */ /* 0x000fe40000000000 */
[----:B------:R-:W-:Y:S01]  /*04b0*/  VIADD R7, R7, 0x8 ;  /* 0x0000000807077836 */ /* 0x000fe20000000000 */
[----:B------:R-:W0:Y:S02]  /*04c0*/  LDS R19, [R11+-0x210] ;  /* 0xfffdf0000b137984 */ /* 0x000e240000000800 */
[----:B------:R-:W-:Y:S02]  /*04d0*/  ISETP.NE.AND P1, PT, R12, RZ, PT ;  /* 0x000000ff0c00720c */ /* 0x000fe40003f25270 */
[----:B------:R-:W-:Y:S04]  /*04e0*/  LDS R24, [R9+-0xc] ;  /* 0xfffff40009187984 */ /* 0x000fe80000000800 */
[----:B------:R-:W1:Y:S04]  /*04f0*/  LDS R26, [R11+-0x18c] ;  /* 0xfffe74000b1a7984 */ /* 0x000e680000000800 */
[----:B------:R-:W-:Y:S04]  /*0500*/  LDS R13, [R9+-0x8] ;  /* 0xfffff800090d7984 */ /* 0x000fe80000000800 */
[----:B------:R-:W2:Y:S04]  /*0510*/  LDS R14, [R11+-0x108] ;  /* 0xfffef8000b0e7984 */ /* 0x000ea80000000800 */
[----:B------:R-:W-:Y:S04]  /*0520*/  LDS R15, [R9+-0x4] ;  /* 0xfffffc00090f7984 */ /* 0x000fe80000000800 */
[----:B------:R-:W3:Y:S04]  /*0530*/  LDS R16, [R11+-0x84] ;  /* 0xffff7c000b107984 */ /* 0x000ee80000000800 */
[----:B------:R-:W-:Y:S04]  /*0540*/  LDS R17, [R9] ;  /* 0x0000000009117984 */ /* 0x000fe80000000800 */
[----:B------:R-:W4:Y:S04]  /*0550*/  LDS R18, [R11] ;  /* 0x000000000b127984 */ /* 0x000f280000000800 */
[----:B------:R-:W-:Y:S04]  /*0560*/  LDS R22, [R9+0x4] ;  /* 0x0000040009167984 */ /* 0x000fe80000000800 */
[----:B------:R-:W5:Y:S01]  /*0570*/  LDS R21, [R11+0x84] ;  /* 0x000084000b157984 */ /* 0x000f620000000800 */
[----:B0-----:R-:W-:-:S03]  /*0580*/  VIADDMNMX R23, R19, R20, R23, PT ;  /* 0x0000001413177246 */ /* 0x001fc60003800117 */
[----:B------:R-:W-:Y:S04]  /*0590*/  LDS R20, [R9+0x8] ;  /* 0x0000080009147984 */ /* 0x000fe80000000800 */
[----:B------:R-:W0:Y:S01]  /*05a0*/  LDS R19, [R11+0x108] ;  /* 0x000108000b137984 */ /* 0x000e220000000800 */
[----:B-1----:R-:W-:-:S03]  /*05b0*/  VIADDMNMX R26, R26, R24, R23, PT ;  /* 0x000000181a1a7246 */ /* 0x002fc60003800117 */
[----:B------:R1:W-:Y:S04]  /*05c0*/  LDS R24, [R9+0xc] ;  /* 0x00000c0009187984 */ /* 0x0003e80000000800 */
[----:B------:R3:W0:Y:S01]  /*05d0*/  LDS R23, [R11+0x18c] ;  /* 0x00018c000b177984 */ /* 0x0006220000000800 */
[----:B--2---:R-:W-:Y:S02]  /*05e0*/  VIADDMNMX R13, R14, R13, R26, PT ;  /* 0x0000000d0e0d7246 */ /* 0x004fe4000380011a */
[----:B-1----:R-:W-:Y:S02]  /*05f0*/  IADD3 R9, PT, PT, R9, 0x20, RZ ;  /* 0x0000002009097810 */ /* 0x002fe40007ffe0ff */
[----:B---3--:R-:W-:Y:S01]  /*0600*/  VIADDMNMX R13, R16, R15, R13, PT ;  /* 0x0000000f100d7246 */ /* 0x008fe2000380010d */
[----:B------:R-:W-:-:S03]  /*0610*/  VIADD R11, R11, 0x420 ;  /* 0x000004200b0b7836 */ /* 0x000fc60000000000 */
[----:B----4-:R-:W-:-:S04]  /*0620*/  VIADDMNMX R13, R18, R17, R13, PT ;  /* 0x00000011120d7246 */ /* 0x010fc8000380010d */
[----:B-----5:R-:W-:-:S04]  /*0630*/  VIADDMNMX R13, R21, R22, R13, PT ;  /* 0x00000016150d7246 */ /* 0x020fc8000380010d */
[----:B0-----:R-:W-:-:S04]  /*0640*/  VIADDMNMX R13, R19, R20, R13, PT ;  /* 0x00000014130d7246 */ /* 0x001fc8000380010d */
[----:B------:R-:W-:Y:S01]  /*0650*/  VIADDMNMX R23, R23, R24, R13, PT ;  /* 0x0000001817177246 */ /* 0x000fe2000380010d */
[----:B------:R-:W-:Y:S06]  /*0660*/  @P1 BRA `(.L_x_4) ;  /* 0xfffffffc00881947 */ /* 0x000fec000383ffff */
.L_x_3:
[----:B------:R-:W-:Y:S05]  /*0670*/  @!P0 BRA `(.L_x_2) ;  /* 0x0000000000a88947 */ /* 0x000fea0003800000 */
[----:B------:R-:W-:Y:S01]  /*0680*/  ISETP.GE.U32.AND P0, PT, R25, 0x4, PT ;  /* 0x000000041900780c */ /* 0x000fe20003f06070 */
[----:B------:R-:W-:Y:S01]  /*0690*/  IMAD R5, R5, 0x4, R8 ;  /* 0x0000000405057824 */ /* 0x000fe200078e0208 */
[----:B------:R-:W-:-:S04]  /*06a0*/  LOP3.LUT R19, R6, 0x3, RZ, 0xc0, !PT ;  /* 0x0000000306137812 */ /* 0x000fc800078ec0ff */
[----:B------:R-:W-:-:S07]  /*06b0*/  ISETP.NE.AND P1, PT, R19, RZ, PT ;  /* 0x000000ff1300720c */ /* 0x000fce0003f25270 */
[----:B------:R-:W-:Y:S06]  /*06c0*/  @!P0 BRA `(.L_x_5) ;  /* 0x0000000000408947 */ /* 0x000fec0003800000 */
[----:B------:R-:W-:Y:S01]  /*06d0*/  IADD3 R8, PT, PT, -R0, R7, RZ ;  /* 0x0000000700087210 */ /* 0x000fe20007ffe1ff */
[----:B------:R-:W-:-:S04]  /*06e0*/  VIADD R7, R7, 0x4 ;  /* 0x0000000407077836 */ /* 0x000fc80000000000 */
[C---:B------:R-:W-:Y:S02]  /*06f0*/  IMAD R9, R8.reuse, 0x4, R10 ;  /* 0x0000000408097824 */ /* 0x040fe400078e020a */
[----:B------:R-:W-:-:S03]  /*0700*/  IMAD R11, R8, 0x84, R5 ;  /* 0x00000084080b7824 */ /* 0x000fc600078e0205 */
[----:B------:R-:W-:Y:S04]  /*0710*/  LDS R8, [R9] ;  /* 0x0000000009087984 */ /* 0x000fe80000000800 */
[----:B------:R-:W0:Y:S04]  /*0720*/  LDS R12, [R11] ;  /* 0x000000000b0c7984 */ /* 0x000e280000000800 */
[----:B------:R-:W-:Y:S04]  /*0730*/  LDS R13, [R9+0x4] ;  /* 0x00000400090d7984 */ /* 0x000fe80000000800 */
[----:B------:R-:W1:Y:S04]  /*0740*/  LDS R14, [R11+0x84] ;  /* 0x000084000b0e7984 */ /* 0x000e680000000800 */
[----:B------:R-:W-:Y:S04]  /*0750*/  LDS R15, [R9+0x8] ;  /* 0x00000800090f7984 */ /* 0x000fe80000000800 */
[----:B------:R-:W2:Y:S04]  /*0760*/  LDS R16, [R11+0x108] ;  /* 0x000108000b107984 */ /* 0x000ea80000000800 */
[----:B------:R-:W-:Y:S04]  /*0770*/  LDS R17, [R9+0xc] ;  /* 0x00000c0009117984 */ /* 0x000fe80000000800 */
[----:B------:R-:W3:Y:S01]  /*0780*/  LDS R18, [R11+0x18c] ;  /* 0x00018c000b127984 */ /* 0x000ee20000000800 */
[----:B0-----:R-:W-:-:S04]  /*0790*/  VIADDMNMX R8, R12, R8, R23, PT ;  /* 0x000000080c087246 */ /* 0x001fc80003800117 */
[----:B-1----:R-:W-:-:S04]  /*07a0*/  VIADDMNMX R8, R14, R13, R8, PT ;  /* 0x0000000d0e087246 */ /* 0x002fc80003800108 */
[----:B--2---:R-:W-:-:S04]  /*07b0*/  VIADDMNMX R8, R16, R15, R8, PT ;  /* 0x0000000f10087246 */ /* 0x004fc80003800108 */
[----:B---3--:R-:W-:-:S07]  /*07c0*/  VIADDMNMX R23, R18, R17, R8, PT ;  /* 0x0000001112177246 */ /* 0x008fce0003800108 */
.L_x_5:
[----:B------:R-:W-:Y:S05]  /*07d0*/  @!P1 BRA `(.L_x_2) ;  /* 0x0000000000509947 */ /* 0x000fea0003800000 */
[----:B------:R-:W-:Y:S02]  /*07e0*/  ISETP.NE.AND P0, PT, R19, 0x1, PT ;  /* 0x000000011300780c */ /* 0x000fe40003f05270 */
[----:B------:R-:W-:-:S04]  /*07f0*/  LOP3.LUT R6, R6, 0x1, RZ, 0xc0, !PT ;  /* 0x0000000106067812 */ /* 0x000fc800078ec0ff */
[----:B------:R-:W-:-:S07]  /*0800*/  ISETP.NE.U32.AND P1, PT, R6, 0x1, PT ;  /* 0x000000010600780c */ /* 0x000fce0003f25070 */
        /* <DEDUP_REMOVED lines=8> */
[----:B------:R-:W1:Y:S01]  /*0890*/  LDS R12, [R9+0x84] ;  /* 0x00008400090c7984 */ /* 0x000e620000000800 */
[----:B0-----:R-:W-:-:S04]  /*08a0*/  VIADDMNMX R6, R11, R6, R23, PT ;  /* 0x000000060b067246 */ /* 0x001fc80003800117 */
[----:B-1----:R-:W-:-:S07]  /*08b0*/  VIADDMNMX R23, R12, R13, R6, PT ;  /* 0x0000000d0c177246 */ /* 0x002fce0003800106 */
.L_x_6:
[----:B------:R-:W-:-:S05]  /*08c0*/  @!P1 IADD3 R0, PT, PT, -R0, R7, RZ ;  /* 0x0000000700009210 */ /* 0x000fca0007ffe1ff */
[C---:B------:R-:W-:Y:S02]  /*08d0*/  @!P1 IMAD R10, R0.reuse, 0x4, R10 ;  /* 0x00000004000a9824 */ /* 0x040fe400078e020a */
[----:B------:R-:W-:-:S04]  /*08e0*/  @!P1 IMAD R0, R0, 0x84, R5 ;  /* 0x0000008400009824 */ /* 0x000fc800078e0205 */
[----:B------:R-:W-:Y:S04]  /*08f0*/  @!P1 LDS R10, [R10] ;  /* 0x000000000a0a9984 */ /* 0x000fe80000000800 */
[----:B------:R-:W0:Y:S02]  /*0900*/  @!P1 LDS R0, [R0] ;  /* 0x0000000000009984 */ /* 0x000e240000000800 */
[----:B0-----:R-:W-:-:S07]  /*0910*/  @!P1 VIADDMNMX R23, R0, R10, R23, PT ;  /* 0x0000000a00179246 */ /* 0x001fce0003800117 */
.L_x_2:
[----:B------:R-:W-:-:S13]  /*0920*/  ISETP.GT.AND P0, PT, R4, R23, PT ;  /* 0x000000170400720c */ /* 0x000fda0003f04270 */
[----:B------:R-:W-:Y:S05]  /*0930*/  @!P0 EXIT ;  /* 0x000000000000894d */ /* 0x000fea0003800000 */
[----:B------:R-:W-:Y:S01]  /*0940*/  STG.E desc[UR4][R2.64], R23 ;  /* 0x0000001702007986 */ /* 0x000fe2000c101904 */
[----:B------:R-:W-:Y:S05]  /*0950*/  EXIT ;  /* 0x000000000000794d */ /* 0x000fea0003800000 */
.L_x_7:
[----:B------:R-:W-:-:S00]  /*0960*/  BRA `(.L_x_7) ;  /* 0xfffffffc00fc7947 */ /* 0x000fc0000383ffff */
[----:B------:R-:W-:-:S00]  /*0970*/  NOP ;  /* 0x0000000000007918 */ /* 0x000fc00000000000 */
        /* <DEDUP_REMOVED lines=8> */
.L_x_19:


//--------------------- .text._Z10kernel_IIIPcmiiiii --------------------------
	.section	.text._Z10kernel_IIIPcmiiiii,"ax",@progbits
	.align	128
        .global         _Z10kernel_IIIPcmiiiii
        .type           _Z10kernel_IIIPcmiiiii,@function
        .size           _Z10kernel_IIIPcmiiiii,(.L_x_20 - _Z10kernel_IIIPcmiiiii)
        .other          _Z10kernel_IIIPcmiiiii,@"STO_CUDA_ENTRY STV_DEFAULT"
_Z10kernel_IIIPcmiiiii:
.text._Z10kernel_IIIPcmiiiii:
[----:B------:R-:W-:Y:S01]  /*0000*/  LDC R1, c[0x0][0x37c] ;  /* 0x0000df00ff017b82 */ /* 0x000fe20000000800 */
[----:B------:R-:W0:Y:S07]  /*0010*/  S2R R6, SR_TID.X ;  /* 0x0000000000067919 */ /* 0x000e2e0000002100 */
[----:B------:R-:W1:Y:S01]  /*0020*/  S2UR UR4, SR_CTAID.X ;  /* 0x00000000000479c3 */ /* 0x000e620000002500 */
[----:B------:R-:W2:Y:S01]  /*0030*/  LDCU UR5, c[0x0][0x3a0] ;  /* 0x00007400ff0577ac */ /* 0x000ea20008000800 */
[----:B------:R-:W3:Y:S01]  /*0040*/  S2R R0, SR_TID.Y ;  /* 0x0000000000007919 */ /* 0x000ee20000002200 */
[----:B------:R-:W4:Y:S05]  /*0050*/  LDCU.64 UR8, c[0x0][0x388] ;  /* 0x00007100ff0877ac */ /* 0x000f2a0008000a00 */
[----:B------:R-:W1:Y:S08]  /*0060*/  LDC.64 R2, c[0x0][0x390] ;  /* 0x0000e400ff027b82 */ /* 0x000e700000000a00 */
[----:B------:R-:W0:Y:S08]  /*0070*/  LDC.64 R8, c[0x0][0x398] ;  /* 0x0000e600ff087b82 */ /* 0x000e300000000a00 */
[----:B------:R-:W5:Y:S08]  /*0080*/  S2UR UR6, SR_CTAID.Y ;  /* 0x00000000000679c3 */ /* 0x000f700000002600 */
[----:B------:R-:W5:Y:S01]  /*0090*/  LDC.64 R12, c[0x0][0x380] ;  /* 0x0000e000ff0c7b82 */ /* 0x000f620000000a00 */
[----:B-1----:R-:W-:-:S04]  /*00a0*/  VIADD R2, R2, UR4 ;  /* 0x0000000402027c36 */ /* 0x002fc80008000000 */
[----:B0-----:R-:W-:Y:S02]  /*00b0*/  IMAD R4, R2, R9, R6 ;  /* 0x0000000902047224 */ /* 0x001fe400078e0206 */
[----:B--2---:R-:W-:Y:S01]  /*00c0*/  IMAD R5, R9, UR5, RZ ;  /* 0x0000000509057c24 */ /* 0x004fe2000f8e02ff */
[----:B------:R-:W0:Y:S02]  /*00d0*/  LDCU.64 UR4, c[0x0][0x358] ;  /* 0x00006b00ff0477ac */ /* 0x000e240008000a00 */
[----:B------:R-:W-:Y:S01]  /*00e0*/  SHF.R.S32.HI R2, RZ, 0x1f, R4 ;  /* 0x0000001fff027819 */ /* 0x000fe20000011404 */
[C---:B------:R-:W-:Y:S02]  /*00f0*/  IMAD.IADD R15, R5.reuse, 0x1, R6 ;  /* 0x00000001050f7824 */ /* 0x040fe400078e0206 */
[----:B---3--:R-:W-:Y:S02]  /*0100*/  IMAD.IADD R17, R5, 0x1, R0 ;  /* 0x0000000105117824 */ /* 0x008fe400078e0200 */
[----:B----4-:R-:W-:Y:S01]  /*0110*/  IMAD R7, R2, UR8, RZ ;  /* 0x0000000802077c24 */ /* 0x010fe2000f8e02ff */
[----:B------:R-:W-:-:S02]  /*0120*/  ISETP.GE.U32.AND P2, PT, R15, R8, PT ;  /* 0x000000080f00720c */ /* 0x000fc40003f46070 */
[----:B------:R-:W-:Y:S01]  /*0130*/  ISETP.GE.U32.AND P1, PT, R17, R8, PT ;  /* 0x000000081100720c */ /* 0x000fe20003f26070 */
[C---:B------:R-:W-:Y:S01]  /*0140*/  IMAD R19, R4.reuse, UR9, R7 ;  /* 0x0000000904137c24 */ /* 0x040fe2000f8e0207 */
[----:B-----5:R-:W-:Y:S01]  /*0150*/  IADD3 R7, PT, PT, R3, UR6, RZ ;  /* 0x0000000603077c10 */ /* 0x020fe2000fffe0ff */
[----:B------:R-:W-:-:S04]  /*0160*/  IMAD.WIDE.U32 R10, R4, UR8, R12 ;  /* 0x00000008040a7c25 */ /* 0x000fc8000f8e000c */
[----:B------:R-:W-:Y:S02]  /*0170*/  IMAD R7, R7, R9, R0 ;  /* 0x0000000907077224 */ /* 0x000fe400078e0200 */
[----:B------:R-:W-:Y:S02]  /*0180*/  IMAD.IADD R3, R11, 0x1, R19 ;  /* 0x000000010b037824 */ /* 0x000fe400078e0213 */
[----:B------:R-:W-:Y:S01]  /*0190*/  @!P2 IMAD.WIDE.U32 R12, R15, UR8, R12 ;  /* 0x000000080f0cac25 */ /* 0x000fe2000f8e000c */
[----:B------:R-:W-:-:S03]  /*01a0*/  VIMNMX R11, PT, PT, R4, R7, !PT ;  /* 0x00000007040b7248 */ /* 0x000fc60007fe0100 */
[----:B------:R-:W-:Y:S01]  /*01b0*/  IMAD.MOV.U32 R2, RZ, RZ, R10 ;  /* 0x000000ffff027224 */ /* 0x000fe200078e000a */
[----:B------:R-:W-:Y:S01]  /*01c0*/  ISETP.GE.AND P0, PT, R11, R8, PT ;  /* 0x000000080b00720c */ /* 0x000fe20003f06270 */
[----:B------:R-:W-:Y:S02]  /*01d0*/  @!P2 IMAD R13, R15, UR9, R13 ;  /* 0x000000090f0dac24 */ /* 0x000fe4000f8e020d */
[----:B------:R-:W-:-:S04]  /*01e0*/  @!P1 IMAD.WIDE.U32 R16, R17, 0x4, R2 ;  /* 0x0000000411109825 */ /* 0x000fc800078e0002 */
[C---:B------:R-:W-:Y:S01]  /*01f0*/  @!P2 IMAD.WIDE R12, R7.reuse, 0x4, R12 ;  /* 0x00000004070ca825 */ /* 0x040fe200078e020c */
[----:B0-----:R-:W2:Y:S03]  /*0200*/  @!P1 LDG.E.CONSTANT R10, desc[UR4][R16.64] ;  /* 0x00000004100a9981 */ /* 0x001ea6000c1e9900 */
[----:B------:R-:W-:Y:S02]  /*0210*/  IMAD.MOV.U32 R4, RZ, RZ, 0x3b9aca00 ;  /* 0x3b9aca00ff047424 */ /* 0x000fe400078e00ff */
[----:B------:R-:W3:Y:S01]  /*0220*/  @!P2 LDG.E.CONSTANT R12, desc[UR4][R12.64] ;  /* 0x000000040c0ca981 */ /* 0x000ee2000c1e9900 */
[----:B------:R-:W-:-:S05]  /*0230*/  @!P0 IMAD.WIDE R14, R7, 0x4, R2 ;  /* 0x00000004070e8825 */ /* 0x000fca00078e0202 */
[----:B------:R0:W4:Y:S01]  /*0240*/  @!P0 LDG.E.CONSTANT R4, desc[UR4][R14.64] ;  /* 0x000000040e048981 */ /* 0x000122000c1e9900 */
[----:B------:R-:W-:Y:S02]  /*0250*/  MOV R18, 0x400 ;  /* 0x0000040000127802 */ /* 0x000fe40000000f00 */
[C---:B------:R-:W-:Y:S01]  /*0260*/  VIADDMNMX R8, R5.reuse, R9, R8, PT ;  /* 0x0000000905087246 */ /* 0x040fe20003800108 */
[----:B------:R-:W1:Y:S01]  /*0270*/  S2R R19, SR_CgaCtaId ;  /* 0x0000000000137919 */ /* 0x000e620000008800 */
[----:B------:R-:W-:Y:S02]  /*0280*/  IADD3 R11, PT, PT, R18, 0x1080, RZ ;  /* 0x00001080120b7810 */ /* 0x000fe40007ffe0ff */
[----:B------:R-:W-:Y:S01]  /*0290*/  ISETP.GE.AND P0, PT, R5, R8, PT ;  /* 0x000000080500720c */ /* 0x000fe20003f06270 */
[----:B0-----:R-:W-:Y:S01]  /*02a0*/  @P2 IMAD.MOV.U32 R14, RZ, RZ, 0x3b9aca00 ;  /* 0x3b9aca00ff0e2424 */ /* 0x001fe200078e00ff */
[C---:B-1----:R-:W-:Y:S02]  /*02b0*/  LEA R17, R19.reuse, R18, 0x18 ;  /* 0x0000001213117211 */ /* 0x042fe400078ec0ff */
[----:B------:R-:W-:-:S03]  /*02c0*/  LEA R11, R19, R11, 0x18 ;  /* 0x0000000b130b7211 */ /* 0x000fc600078ec0ff */
[C---:B------:R-:W-:Y:S02]  /*02d0*/  IMAD R13, R6.reuse, 0x84, R17 ;  /* 0x00000084060d7824 */ /* 0x040fe400078e0211 */
[C-C-:B------:R-:W-:Y:S02]  /*02e0*/  @!P2 IMAD R19, R6.reuse, 0x84, R11.reuse ;  /* 0x000000840613a824 */ /* 0x140fe400078e020b */
[----:B------:R-:W-:Y:S02]  /*02f0*/  @P2 IMAD R21, R6, 0x84, R11 ;  /* 0x0000008406152824 */ /* 0x000fe400078e020b */
[C---:B------:R-:W-:Y:S01]  /*0300*/  IMAD R17, R0.reuse, 0x4, R13 ;  /* 0x0000000400117824 */ /* 0x040fe200078e020d */
[C---:B------:R-:W-:Y:S01]  /*0310*/  @!P2 LEA R19, R0.reuse, R19, 0x2 ;  /* 0x000000130013a211 */ /* 0x040fe200078e10ff */
[----:B------:R-:W-:Y:S02]  /*0320*/  @P1 IMAD.MOV.U32 R6, RZ, RZ, 0x3b9aca00 ;  /* 0x3b9aca00ff061424 */ /* 0x000fe400078e00ff */
[----:B------:R-:W-:Y:S01]  /*0330*/  @P2 IMAD R21, R0, 0x4, R21 ;  /* 0x0000000400152824 */ /* 0x000fe200078e0215 */
[----:B--2---:R0:W-:Y:S04]  /*0340*/  @!P1 STS [R17], R10 ;  /* 0x0000000a11009388 */ /* 0x0041e80000000800 */
[----:B------:R0:W-:Y:S04]  /*0350*/  @P1 STS [R17], R6 ;  /* 0x0000000611001388 */ /* 0x0001e80000000800 */
[----:B---3--:R0:W-:Y:S01]  /*0360*/  @!P2 STS [R19], R12 ;  /* 0x0000000c1300a388 */ /* 0x0081e20000000800 */
[----:B----4-:R-:W-:-:S03]  /*0370*/  IMAD.MOV.U32 R15, RZ, RZ, R4 ;  /* 0x000000ffff0f7224 */ /* 0x010fc600078e0004 */
[----:B------:R0:W-:Y:S01]  /*0380*/  @P2 STS [R21], R14 ;  /* 0x0000000e15002388 */ /* 0x0001e20000000800 */
[----:B------:R-:W-:Y:S06]  /*0390*/  BAR.SYNC.DEFER_BLOCKING 0x0 ;  /* 0x0000000000007b1d */ /* 0x000fec0000010000 */
[----:B------:R-:W-:Y:S05]  /*03a0*/  @P0 BRA `(.L_x_8) ;  /* 0x0000000400600947 */ /* 0x000fea0003800000 */
[----:B0-----:R-:W-:Y:S01]  /*03b0*/  IMAD.IADD R6, R8, 0x1, -R5 ;  /* 0x0000000108067824 */ /* 0x001fe200078e0a05 */
[----:B------:R-:W-:Y:S01]  /*03c0*/  IADD3 R8, PT, PT, R5, -R8, RZ ;  /* 0x8000000805087210 */ /* 0x000fe20007ffe0ff */
[----:B------:R-:W-:-:S03]  /*03d0*/  IMAD.MOV.U32 R15, RZ, RZ, R4 ;  /* 0x000000ffff0f7224 */ /* 0x000fc600078e0004 */
[----:B------:R-:W-:Y:S01]  /*03e0*/  ISETP.GT.U32.AND P0, PT, R8, -0x8, PT ;  /* 0xfffffff80800780c */ /* 0x000fe20003f04070 */
[----:B------:R-:W-:Y:S01]  /*03f0*/  IMAD.MOV.U32 R8, RZ, RZ, R5 ;  /* 0x000000ffff087224 */ /* 0x000fe200078e0005 */
[----:B------:R-:W-:-:S04]  /*0400*/  LOP3.LUT R24, R6, 0x7, RZ, 0xc0, !PT ;  /* 0x0000000706187812 */ /* 0x000fc800078ec0ff */
[----:B------:R-:W-:-:S07]  /*0410*/  ISETP.NE.AND P1, PT, R24, RZ, PT ;  /* 0x000000ff1800720c */ /* 0x000fce0003f25270 */
[----:B------:R-:W-:Y:S06]  /*0420*/  @P0 BRA `(.L_x_9) ;  /* 0x0000000000940947 */ /* 0x000fec0003800000 */
[----:B------:R-:W-:Y:S01]  /*0430*/  IMAD R10, R0, 0x4, R11 ;  /* 0x00000004000a7824 */ /* 0x000fe200078e020b */
[----:B------:R-:W-:Y:S01]  /*0440*/  LOP3.LUT R12, R6, 0xfffffff8, RZ, 0xc0, !PT ;  /* 0xfffffff8060c7812 */ /* 0x000fe200078ec0ff */
[----:B------:R-:W-:Y:S01]  /*0450*/  IMAD.MOV.U32 R8, RZ, RZ, R5 ;  /* 0x000000ffff087224 */ /* 0x000fe200078e0005 */
[----:B------:R-:W-:Y:S01]  /*0460*/  IADD3 R9, PT, PT, R13, 0x10, RZ ;  /* 0x000000100d097810 */ /* 0x000fe20007ffe0ff */
[----:B------:R-:W-:Y:S01]  /*0470*/  IMAD.MOV.U32 R15, RZ, RZ, R4 ;  /* 0x000000ffff0f7224 */ /* 0x000fe200078e0004 */
[----:B------:R-:W-:Y:S01]  /*0480*/  IADD3 R12, PT, PT, -R12, RZ, RZ ;  /* 0x000000ff0c0c7210 */ /* 0x000fe20007ffe1ff */
[----:B------:R-:W-:-:S07]  /*0490*/  VIADD R10, R10, 0x210 ;  /* 0x000002100a0a7836 */ /* 0x000fce0000000000 */
.L_x_10:
        /* <DEDUP_REMOVED lines=12> */
[----:B------:R-:W4:Y:S01]  /*0560*/  LDS R21, [R10] ;  /* 0x000000000a157984 */ /* 0x000f220000000800 */
[----:B0-----:R-:W-:-:S03]  /*0570*/  VIADDMNMX R22, R22, R20, R15, PT ;  /* 0x0000001416167246 */ /* 0x001fc6000380010f */
[----:B------:R-:W-:Y:S04]  /*0580*/  LDS R20, [R9+0x4] ;  /* 0x0000040009147984 */ /* 0x000fe80000000800 */
[----:B------:R-:W0:Y:S01]  /*0590*/  LDS R15, [R10+0x84] ;  /* 0x000084000a0f7984 */ /* 0x000e220000000800 */
[----:B-1----:R-:W-:-:S03]  /*05a0*/  VIADDMNMX R25, R25, R23, R22, PT ;  /* 0x0000001719197246 */ /* 0x002fc60003800116 */
[----:B------:R-:W-:Y:S04]  /*05b0*/  LDS R23, [R9+0x8] ;  /* 0x0000080009177984 */ /* 0x000fe80000000800 */
[----:B------:R-:W1:Y:S01]  /*05c0*/  LDS R22, [R10+0x108] ;  /* 0x000108000a167984 */ /* 0x000e620000000800 */
[----:B--2---:R-:W-:-:S03]  /*05d0*/  VIADDMNMX R14, R17, R14, R25, PT ;  /* 0x0000000e110e7246 */ /* 0x004fc60003800119 */
[----:B------:R2:W-:Y:S04]  /*05e0*/  LDS R17, [R9+0xc] ;  /* 0x00000c0009117984 */ /* 0x0005e80000000800 */
[----:B------:R5:W1:Y:S01]  /*05f0*/  LDS R25, [R10+0x18c] ;  /* 0x00018c000a197984 */ /* 0x000a620000000800 */
[----:B---3--:R-:W-:Y:S02]  /*0600*/  VIADDMNMX R14, R19, R16, R14, PT ;  /* 0x00000010130e7246 */ /* 0x008fe4000380010e */
[----:B--2---:R-:W-:Y:S01]  /*0610*/  IADD3 R9, PT, PT, R9, 0x20, RZ ;  /* 0x0000002009097810 */ /* 0x004fe20007ffe0ff */
[----:B-----5:R-:W-:Y:S01]  /*0620*/  VIADD R10, R10, 0x420 ;  /* 0x000004200a0a7836 */ /* 0x020fe20000000000 */
[----:B----4-:R-:W-:-:S04]  /*0630*/  VIADDMNMX R14, R21, R18, R14, PT ;  /* 0x00000012150e7246 */ /* 0x010fc8000380010e */
[----:B0-----:R-:W-:-:S04]  /*0640*/  VIADDMNMX R14, R15, R20, R14, PT ;  /* 0x000000140f0e7246 */ /* 0x001fc8000380010e */
[----:B-1----:R-:W-:-:S04]  /*0650*/  VIADDMNMX R14, R22, R23, R14, PT ;  /* 0x00000017160e7246 */ /* 0x002fc8000380010e */
[----:B------:R-:W-:Y:S01]  /*0660*/  VIADDMNMX R15, R25, R17, R14, PT ;  /* 0x00000011190f7246 */ /* 0x000fe2000380010e */
[----:B------:R-:W-:Y:S06]  /*0670*/  @P0 BRA `(.L_x_10) ;  /* 0xfffffffc00880947 */ /* 0x000fec000383ffff */
.L_x_9:
        /* <DEDUP_REMOVED lines=22> */
.L_x_11:
        /* <DEDUP_REMOVED lines=15> */
.L_x_12:
[----:B------:R-:W-:-:S05]  /*08d0*/  @!P1 IADD3 R5, PT, PT, -R5, R8, RZ ;  /* 0x0000000805059210 */ /* 0x000fca0007ffe1ff */
[C---:B------:R-:W-:Y:S02]  /*08e0*/  @!P1 IMAD R13, R5.reuse, 0x4, R13 ;  /* 0x00000004050d9824 */ /* 0x040fe400078e020d */
[----:B------:R-:W-:-:S03]  /*08f0*/  @!P1 IMAD R5, R5, 0x84, R0 ;  /* 0x0000008405059824 */ /* 0x000fc600078e0200 */
[----:B------:R-:W-:Y:S04]  /*0900*/  @!P1 LDS R0, [R13] ;  /* 0x000000000d009984 */ /* 0x000fe80000000800 */
[----:B------:R-:W0:Y:S02]  /*0910*/  @!P1 LDS R5, [R5] ;  /* 0x0000000005059984 */ /* 0x000e240000000800 */
[----:B0-----:R-:W-:-:S07]  /*0920*/  @!P1 VIADDMNMX R15, R5, R0, R15, PT ;  /* 0x00000000050f9246 */ /* 0x001fce000380010f */
.L_x_8:
[----:B------:R-:W-:-:S13]  /*0930*/  ISETP.GT.AND P0, PT, R4, R15, PT ;  /* 0x0000000f0400720c */ /* 0x000fda0003f04270 */
[----:B------:R-:W-:Y:S05]  /*0940*/  @!P0 EXIT ;  /* 0x000000000000894d */ /* 0x000fea0003800000 */
[----:B------:R-:W-:-:S05]  /*0950*/  IMAD.WIDE R2, R7, 0x4, R2 ;  /* 0x0000000407027825 */ /* 0x000fca00078e0202 */
[----:B------:R-:W-:Y:S01]  /*0960*/  STG.E desc[UR4][R2.64], R15 ;  /* 0x0000000f02007986 */ /* 0x000fe2000c101904 */
[----:B------:R-:W-:Y:S05]  /*0970*/  EXIT ;  /* 0x000000000000794d */ /* 0x000fea0003800000 */
.L_x_13:
        /* <DEDUP_REMOVED lines=16> */
.L_x_20:


//--------------------- .text._Z8kernel_IPcmiiiii --------------------------
	.section	.text._Z8kernel_IPcmiiiii,"ax",@progbits
	.align	128
        .global         _Z8kernel_IPcmiiiii
        .type           _Z8kernel_IPcmiiiii,@function
        .size           _Z8kernel_IPcmiiiii,(.L_x_21 - _Z8kernel_IPcmiiiii)
        .other          _Z8kernel_IPcmiiiii,@"STO_CUDA_ENTRY STV_DEFAULT"
_Z8kernel_IPcmiiiii:
.text._Z8kernel_IPcmiiiii:
[----:B------:R-:W-:Y:S01]  /*0000*/  LDC R1, c[0x0][0x37c] ;  /* 0x0000df00ff017b82 */ /* 0x000fe20000000800 */
[----:B------:R-:W0:Y:S07]  /*0010*/  S2R R0, SR_TID.X ;  /* 0x0000000000007919 */ /* 0x000e2e0000002100 */
[----:B------:R-:W0:Y:S01]  /*0020*/  LDC.64 R10, c[0x0][0x390] ;  /* 0x0000e400ff0a7b82 */ /* 0x000e220000000a00 */
[----:B------:R-:W1:Y:S01]  /*0030*/  LDCU.64 UR6, c[0x0][0x388] ;  /* 0x00007100ff0677ac */ /* 0x000e620008000a00 */
[----:B------:R-:W2:Y:S01]  /*0040*/  S2R R12, SR_TID.Y ;  /* 0x00000000000c7919 */ /* 0x000ea20000002200 */
[----:B------:R-:W3:Y:S05]  /*0050*/  LDCU.64 UR4, c[0x0][0x358] ;  /* 0x00006b00ff0477ac */ /* 0x000eea0008000a00 */
[----:B------:R-:W0:Y:S08]  /*0060*/  LDC.64 R2, c[0x0][0x398] ;  /* 0x0000e600ff027b82 */ /* 0x000e300000000a00 */
[----:B------:R-:W1:Y:S01]  /*0070*/  LDC.64 R6, c[0x0][0x380] ;  /* 0x0000e000ff067b82 */ /* 0x000e620000000a00 */
[----:B0-----:R-:W-:-:S05]  /*0080*/  IMAD R5, R3, R10, R0 ;  /* 0x0000000a03057224 */ /* 0x001fca00078e0200 */
[----:B------:R-:W-:Y:S01]  /*0090*/  SHF.R.S32.HI R4, RZ, 0x1f, R5 ;  /* 0x0000001fff047819 */ /* 0x000fe20000011405 */
[----:B-1----:R-:W-:-:S04]  /*00a0*/  IMAD.WIDE.U32 R6, R5, UR6, R6 ;  /* 0x0000000605067c25 */ /* 0x002fc8000f8e0006 */
[----:B------:R-:W-:Y:S01]  /*00b0*/  IMAD R4, R4, UR6, RZ ;  /* 0x0000000604047c24 */ /* 0x000fe2000f8e02ff */
[----:B------:R-:W0:Y:S01]  /*00c0*/  S2R R10, SR_CgaCtaId ;  /* 0x00000000000a7919 */ /* 0x000e220000008800 */
[----:B------:R-:W1:Y:S02]  /*00d0*/  LDCU UR6, c[0x0][0x3a0] ;  /* 0x00007400ff0677ac */ /* 0x000e640008000800 */
[----:B------:R-:W-:Y:S02]  /*00e0*/  IMAD R9, R5, UR7, R4 ;  /* 0x0000000705097c24 */ /* 0x000fe4000f8e0204 */
[----:B------:R-:W-:Y:S02]  /*00f0*/  IMAD.MOV.U32 R4, RZ, RZ, R6 ;  /* 0x000000ffff047224 */ /* 0x000fe400078e0006 */
[----:B------:R-:W-:Y:S02]  /*0100*/  IMAD.IADD R5, R7, 0x1, R9 ;  /* 0x0000000107057824 */ /* 0x000fe400078e0209 */
[----:B--2---:R-:W-:-:S04]  /*0110*/  IMAD R9, R3, R11, R12 ;  /* 0x0000000b03097224 */ /* 0x004fc800078e020c */
[----:B------:R-:W-:-:S05]  /*0120*/  IMAD.WIDE R14, R9, 0x4, R4 ;  /* 0x00000004090e7825 */ /* 0x000fca00078e0204 */
[----:B---3--:R-:W2:Y:S01]  /*0130*/  LDG.E.CONSTANT R8, desc[UR4][R14.64] ;  /* 0x000000040e087981 */ /* 0x008ea2000c1e9900 */
[----:B------:R-:W-:Y:S01]  /*0140*/  MOV R13, 0x400 ;  /* 0x00000400000d7802 */ /* 0x000fe20000000f00 */
[----:B-1----:R-:W-:Y:S01]  /*0150*/  IMAD R16, R3, UR6, RZ ;  /* 0x0000000603107c24 */ /* 0x002fe2000f8e02ff */
[----:B------:R-:W-:-:S04]  /*0160*/  SHF.L.U32 R12, R12, 0x2, RZ ;  /* 0x000000020c0c7819 */ /* 0x000fc800000006ff */
[----:B------:R-:W-:-:S04]  /*0170*/  VIADDMNMX R17, R16, R3, R2, PT ;  /* 0x0000000310117246 */ /* 0x000fc80003800102 */
[----:B------:R-:W-:Y:S02]  /*0180*/  ISETP.GE.AND P0, PT, R16, R17, PT ;  /* 0x000000111000720c */ /* 0x000fe40003f06270 */
[----:B0-----:R-:W-:-:S05]  /*0190*/  LEA R13, R10, R13, 0x18 ;  /* 0x0000000d0a0d7211 */ /* 0x001fca00078ec0ff */
[----:B------:R-:W-:-:S04]  /*01a0*/  IMAD R10, R0, 0x84, R13 ;  /* 0x00000084000a7824 */ /* 0x000fc800078e020d */
[----:B------:R-:W-:-:S05]  /*01b0*/  IMAD.IADD R11, R10, 0x1, R12 ;  /* 0x000000010a0b7824 */ /* 0x000fca00078e020c */
[----:B--2---:R0:W-:Y:S01]  /*01c0*/  STS [R11], R8 ;  /* 0x000000080b007388 */ /* 0x0041e20000000800 */
[----:B------:R-:W-:Y:S01]  /*01d0*/  MOV R3, R8 ;  /* 0x0000000800037202 */ /* 0x000fe20000000f00 */
[----:B------:R-:W-:Y:S06]  /*01e0*/  @P0 BRA `(.L_x_14) ;  /* 0x00000004000c0947 */ /* 0x000fec0003800000 */
[----:B------:R-:W-:Y:S01]  /*01f0*/  IMAD.IADD R2, R17, 0x1, -R16 ;  /* 0x0000000111027824 */ /* 0x000fe200078e0a10 */
[----:B------:R-:W-:Y:S02]  /*0200*/  IADD3 R3, PT, PT, R16, -R17, RZ ;  /* 0x8000001110037210 */ /* 0x000fe40007ffe0ff */
[----:B------:R-:W-:Y:S02]  /*0210*/  MOV R15, R16 ;  /* 0x00000010000f7202 */ /* 0x000fe40000000f00 */
[----:B------:R-:W-:Y:S02]  /*0220*/  LOP3.LUT P1, R2, R2, 0x3, RZ, 0xc0, !PT ;  /* 0x0000000302027812 */ /* 0x000fe4000782c0ff */
[----:B------:R-:W-:Y:S01]  /*0230*/  ISETP.GT.U32.AND P0, PT, R3, -0x4, PT ;  /* 0xfffffffc0300780c */ /* 0x000fe20003f04070 */
[----:B------:R-:W-:-:S10]  /*0240*/  IMAD.MOV.U32 R3, RZ, RZ, R8 ;  /* 0x000000ffff037224 */ /* 0x000fd400078e0008 */
[----:B------:R-:W-:Y:S05]  /*0250*/  @!P1 BRA `(.L_x_15) ;  /* 0x0000000000449947 */ /* 0x000fea0003800000 */
[----:B------:R-:W-:Y:S01]  /*0260*/  IMAD.MOV R2, RZ, RZ, -R2 ;  /* 0x000000ffff027224 */ /* 0x000fe200078e0a02 */
[----:B------:R-:W-:Y:S01]  /*0270*/  IADD3 R14, PT, PT, R13, R12, RZ ;  /* 0x0000000c0d0e7210 */ /* 0x000fe20007ffe0ff */
[----:B------:R-:W-:-:S07]  /*0280*/  IMAD.MOV.U32 R15, RZ, RZ, R16 ;  /* 0x000000ffff0f7224 */ /* 0x000fce00078e0010 */
.L_x_16:
[----:B------:R-:W-:Y:S01]  /*0290*/  BAR.SYNC.DEFER_BLOCKING 0x0 ;  /* 0x0000000000007b1d */ /* 0x000fe20000010000 */
[----:B------:R-:W-:Y:S02]  /*02a0*/  VIADD R2, R2, 0x1 ;  /* 0x0000000102027836 */ /* 0x000fe40000000000 */
[----:B------:R-:W-:-:S03]  /*02b0*/  VIADD R15, R15, 0x1 ;  /* 0x000000010f0f7836 */ /* 0x000fc60000000000 */
[----:B------:R-:W-:Y:S01]  /*02c0*/  ISETP.NE.AND P2, PT, R2, RZ, PT ;  /* 0x000000ff0200720c */ /* 0x000fe20003f45270 */
[----:B-1----:R1:W-:Y:S04]  /*02d0*/  LDS R18, [R10] ;  /* 0x000000000a127984 */ /* 0x0023e80000000800 */
[----:B------:R2:W3:Y:S04]  /*02e0*/  LDS R19, [R14] ;  /* 0x000000000e137984 */ /* 0x0004e80000000800 */
[----:B------:R-:W4:Y:S01]  /*02f0*/  LDS R3, [R11] ;  /* 0x000000000b037984 */ /* 0x000f220000000800 */
[----:B-1----:R-:W-:Y:S01]  /*0300*/  IADD3 R10, PT, PT, R10, 0x4, RZ ;  /* 0x000000040a0a7810 */ /* 0x002fe20007ffe0ff */
[----:B--2---:R-:W-:Y:S01]  /*0310*/  VIADD R14, R14, 0x84 ;  /* 0x000000840e0e7836 */ /* 0x004fe20000000000 */
[----:B---3--:R-:W-:-:S04]  /*0320*/  IADD3 R18, PT, PT, R18, R19, RZ ;  /* 0x0000001312127210 */ /* 0x008fc80007ffe0ff */
[----:B----4-:R-:W-:-:S13]  /*0330*/  ISETP.GT.AND P1, PT, R3, R18, PT ;  /* 0x000000120300720c */ /* 0x010fda0003f24270 */
[----:B------:R1:W-:Y:S01]  /*0340*/  @P1 STS [R11], R18 ;  /* 0x000000120b001388 */ /* 0x0003e20000000800 */
[----:B------:R-:W-:Y:S01]  /*0350*/  @P1 MOV R3, R18 ;  /* 0x0000001200031202 */ /* 0x000fe20000000f00 */
[----:B------:R-:W-:Y:S06]  /*0360*/  @P2 BRA `(.L_x_16) ;  /* 0xfffffffc00c82947 */ /* 0x000fec000383ffff */
.L_x_15:
[----:B------:R-:W-:Y:S05]  /*0370*/  @P0 BRA `(.L_x_14) ;  /* 0x0000000000a80947 */ /* 0x000fea0003800000 */
[----:B------:R-:W-:Y:S02]  /*0380*/  IMAD R19, R0, 0x21, R15 ;  /* 0x0000002100137824 */ /* 0x000fe400078e020f */
[C---:B------:R-:W-:Y:S02]  /*0390*/  IMAD R3, R15.reuse, 0x84, R12 ;  /* 0x000000840f037824 */ /* 0x040fe400078e020c */
[----:B------:R-:W-:Y:S01]  /*03a0*/  IMAD.IADD R15, R15, 0x1, -R17 ;  /* 0x000000010f0f7824 */ /* 0x000fe200078e0a11 */
[C---:B------:R-:W-:Y:S01]  /*03b0*/  IADD3 R0, PT, PT, R16.reuse, -R19, RZ ;  /* 0x8000001310007210 */ /* 0x040fe20007ffe0ff */
[----:B------:R-:W-:-:S04]  /*03c0*/  IMAD R2, R16, -0x84, R3 ;  /* 0xffffff7c10027824 */ /* 0x000fc800078e0203 */
[----:B------:R-:W-:Y:S01]  /*03d0*/  IMAD R0, R0, -0x4, RZ ;  /* 0xfffffffc00007824 */ /* 0x000fe200078e02ff */
[----:B------:R-:W-:-:S04]  /*03e0*/  IADD3 R2, PT, PT, R2, 0x108, R13 ;  /* 0x0000010802027810 */ /* 0x000fc80007ffe00d */
[----:B------:R-:W-:-:S07]  /*03f0*/  IADD3 R0, PT, PT, R0, 0x8, R13 ;  /* 0x0000000800007810 */ /* 0x000fce0007ffe00d */
.L_x_17:
[----:B------:R-:W-:Y:S01]  /*0400*/  BAR.SYNC.DEFER_BLOCKING 0x0 ;  /* 0x0000000000007b1d */ /* 0x000fe20000010000 */
[----:B------:R-:W-:-:S04]  /*0410*/  IADD3 R15, PT, PT, R15, 0x4, RZ ;  /* 0x000000040f0f7810 */ /* 0x000fc80007ffe0ff */
[----:B------:R-:W-:Y:S01]  /*0420*/  ISETP.NE.AND P1, PT, R15, RZ, PT ;  /* 0x000000ff0f00720c */ /* 0x000fe20003f25270 */
[----:B------:R-:W-:Y:S04]  /*0430*/  LDS R3, [R0+-0x8] ;  /* 0xfffff80000037984 */ /* 0x000fe80000000800 */
[----:B--2---:R-:W2:Y:S04]  /*0440*/  LDS R10, [R2+-0x108] ;  /* 0xfffef800020a7984 */ /* 0x004ea80000000800 */
[----:B------:R-:W3:Y:S01]  /*0450*/  LDS R12, [R11] ;  /* 0x000000000b0c7984 */ /* 0x000ee20000000800 */
[----:B--2---:R-:W-:-:S04]  /*0460*/  IADD3 R13, PT, PT, R3, R10, RZ ;  /* 0x0000000a030d7210 */ /* 0x004fc80007ffe0ff */
[----:B---3--:R-:W-:-:S13]  /*0470*/  ISETP.GT.AND P0, PT, R12, R13, PT ;  /* 0x0000000d0c00720c */ /* 0x008fda0003f04270 */
[----:B------:R-:W-:Y:S01]  /*0480*/  @P0 STS [R11], R13 ;  /* 0x0000000d0b000388 */ /* 0x000fe20000000800 */
[----:B------:R-:W-:Y:S06]  /*0490*/  BAR.SYNC.DEFER_BLOCKING 0x0 ;  /* 0x0000000000007b1d */ /* 0x000fec0000010000 */
[----:B------:R-:W-:Y:S04]  /*04a0*/  LDS R3, [R0+-0x4] ;  /* 0xfffffc0000037984 */ /* 0x000fe80000000800 */
[----:B------:R-:W2:Y:S04]  /*04b0*/  LDS R10, [R2+-0x84] ;  /* 0xffff7c00020a7984 */ /* 0x000ea80000000800 */
[----:B------:R-:W3:Y:S01]  /*04c0*/  LDS R12, [R11] ;  /* 0x000000000b0c7984 */ /* 0x000ee20000000800 */
[----:B--2---:R-:W-:-:S05]  /*04d0*/  IMAD.IADD R14, R3, 0x1, R10 ;  /* 0x00000001030e7824 */ /* 0x004fca00078e020a */
[----:B---3--:R-:W-:-:S13]  /*04e0*/  ISETP.GT.AND P0, PT, R12, R14, PT ;  /* 0x0000000e0c00720c */ /* 0x008fda0003f04270 */
[----:B------:R-:W-:Y:S01]  /*04f0*/  @P0 STS [R11], R14 ;  /* 0x0000000e0b000388 */ /* 0x000fe20000000800 */
[----:B------:R-:W-:Y:S06]  /*0500*/  BAR.SYNC.DEFER_BLOCKING 0x0 ;  /* 0x0000000000007b1d */ /* 0x000fec0000010000 */
[----:B------:R-:W-:Y:S04]  /*0510*/  LDS R3, [R0] ;  /* 0x0000000000037984 */ /* 0x000fe80000000800 */
[----:B------:R-:W2:Y:S04]  /*0520*/  LDS R10, [R2] ;  /* 0x00000000020a7984 */ /* 0x000ea80000000800 */
[----:B------:R-:W3:Y:S01]  /*0530*/  LDS R12, [R11] ;  /* 0x000000000b0c7984 */ /* 0x000ee20000000800 */
[----:B--2---:R-:W-:-:S04]  /*0540*/  IADD3 R16, PT, PT, R3, R10, RZ ;  /* 0x0000000a03107210 */ /* 0x004fc80007ffe0ff */
[----:B---3--:R-:W-:-:S13]  /*0550*/  ISETP.GT.AND P0, PT, R12, R16, PT ;  /* 0x000000100c00720c */ /* 0x008fda0003f04270 */
[----:B------:R-:W-:Y:S01]  /*0560*/  @P0 STS [R11], R16 ;  /* 0x000000100b000388 */ /* 0x000fe20000000800 */
[----:B------:R-:W-:Y:S06]  /*0570*/  BAR.SYNC.DEFER_BLOCKING 0x0 ;  /* 0x0000000000007b1d */ /* 0x000fec0000010000 */
[----:B------:R2:W-:Y:S04]  /*0580*/  LDS R10, [R0+0x4] ;  /* 0x00000400000a7984 */ /* 0x0005e80000000800 */
[----:B------:R3:W4:Y:S04]  /*0590*/  LDS R13, [R2+0x84] ;  /* 0x00008400020d7984 */ /* 0x0007280000000800 */
[----:B------:R-:W5:Y:S01]  /*05a0*/  LDS R3, [R11] ;  /* 0x000000000b037984 */ /* 0x000f620000000800 */
[----:B--2---:R-:W-:Y:S01]  /*05b0*/  IADD3 R0, PT, PT, R0, 0x10, RZ ;  /* 0x0000001000007810 */ /* 0x004fe20007ffe0ff */
[----:B---3--:R-:W-:-:S02]  /*05c0*/  VIADD R2, R2, 0x210 ;  /* 0x0000021002027836 */ /* 0x008fc40000000000 */
[----:B----4-:R-:W-:-:S05]  /*05d0*/  IMAD.IADD R10, R10, 0x1, R13 ;  /* 0x000000010a0a7824 */ /* 0x010fca00078e020d */
[----:B-----5:R-:W-:-:S13]  /*05e0*/  ISETP.GT.AND P0, PT, R3, R10, PT ;  /* 0x0000000a0300720c */ /* 0x020fda0003f04270 */
[----:B------:R2:W-:Y:S01]  /*05f0*/  @P0 STS [R11], R10 ;  /* 0x0000000a0b000388 */ /* 0x0005e20000000800 */
[----:B------:R-:W-:Y:S01]  /*0600*/  @P0 IMAD.MOV.U32 R3, RZ, RZ, R10 ;  /* 0x000000ffff030224 */ /* 0x000fe200078e000a */
[----:B------:R-:W-:Y:S06]  /*0610*/  @P1 BRA `(.L_x_17) ;  /* 0xfffffffc00781947 */ /* 0x000fec000383ffff */
.L_x_14:
[----:B------:R-:W-:-:S13]  /*0620*/  ISETP.GT.AND P0, PT, R8, R3, PT ;  /* 0x000000030800720c */ /* 0x000fda0003f04270 */
[----:B------:R-:W-:Y:S05]  /*0630*/  @!P0 EXIT ;  /* 0x000000000000894d */ /* 0x000fea0003800000 */
[----:B------:R-:W-:-:S05]  /*0640*/  MOV R4, R6 ;  /* 0x0000000600047202 */ /* 0x000fca0000000f00 */
[----:B------:R-:W-:-:S05]  /*0650*/  IMAD.WIDE R4, R9, 0x4, R4 ;  /* 0x0000000409047825 */ /* 0x000fca00078e0204 */
[----:B------:R-:W-:Y:S01]  /*0660*/  STG.E desc[UR4][R4.64], R3 ;  /* 0x0000000304007986 */ /* 0x000fe2000c101904 */
[----:B------:R-:W-:Y:S05]  /*0670*/  EXIT ;  /* 0x000000000000794d */ /* 0x000fea0003800000 */
.L_x_18:
        /* <DEDUP_REMOVED lines=16> */
.L_x_21:


//--------------------- .nv.shared._Z9kernel_IIPcmiiiii --------------------------
	.section	.nv.shared._Z9kernel_IIPcmiiiii,"aw",@nobits
	.sectionflags	@""
	.align	4
.nv.shared._Z9kernel_IIPcmiiiii:
	.zero		9472


//--------------------- .nv.shared.reserved.0     --------------------------
	.section	.nv.shared.reserved.0,"aw",@nobits
	.weak		__nv_reservedSMEM_offset_0_alias
	.size		__nv_reservedSMEM_offset_0_alias, 0, 64
	.other		__nv_reservedSMEM_offset_0_alias,@"STO_CUDA_RESERVED_SHARED STV_DEFAULT"
__nv_reservedSMEM_offset_0_alias:
	.zero		0
	.zero		64


//--------------------- .nv.shared._Z10kernel_IIIPcmiiiii --------------------------
	.section	.nv.shared._Z10kernel_IIIPcmiiiii,"aw",@nobits
	.sectionflags	@""
	.align	4
.nv.shared._Z10kernel_IIIPcmiiiii:
	.zero		9472


//--------------------- .nv.shared._Z8kernel_IPcmiiiii --------------------------
	.section	.nv.shared._Z8kernel_IPcmiiiii,"aw",@nobits
	.sectionflags	@""
	.align	4
.nv.shared._Z8kernel_IPcmiiiii:
	.zero		5248


//--------------------- .nv.constant0._Z9kernel_IIPcmiiiii --------------------------
	.section	.nv.constant0._Z9kernel_IIPcmiiiii,"a",@progbits
	.sectionflags	@""
	.align	4
.nv.constant0._Z9kernel_IIPcmiiiii:
	.zero		932


//--------------------- .nv.constant0._Z10kernel_IIIPcmiiiii --------------------------
	.section	.nv.constant0._Z10kernel_IIIPcmiiiii,"a",@progbits
	.sectionflags	@""
	.align	4
.nv.constant0._Z10kernel_IIIPcmiiiii:
	.zero		932


//--------------------- .nv.constant0._Z8kernel_IPcmiiiii --------------------------
	.section	.nv.constant0._Z8kernel_IPcmiiiii,"a",@progbits
	.sectionflags	@""
	.align	4
.nv.constant0._Z8kernel_IPcmiiiii:
	.zero		932


//--------------------- SYMBOLS --------------------------

	.type		.nv.reservedSmem.offset0,@object
	.size		.nv.reservedSmem.offset0,0x4
	.type		.nv.reservedSmem.cap,@object
	.size		.nv.reservedSmem.cap,0x4
